	.target	sm_100a

	.elftype	@"ET_EXEC"


//--------------------- .note.nv.tkinfo           --------------------------
	.section	.note.nv.tkinfo,"",@"SHT_NOTE"
	.sectionflags	@"SHF_NOTE_NV_TKINFO"
	.tkinfo
        /*0018*/ 	.word	0x00000002
        /*0030*/ 	.string	""
        /*0030*/ 	.string	"ptxas"
        /*0030*/ 	.string	"Cuda compilation tools, release 13.0, V13.0.88"
        /*0030*/ 	.string	"Build cuda_13.0.r13.0/compiler.36424714_0"
        /*0030*/ 	.string	"-arch sm_100a -m 64 "



//--------------------- .note.nv.cuinfo           --------------------------
	.section	.note.nv.cuinfo,"",@"SHT_NOTE"
	.sectionflags	@"SHF_NOTE_NV_CUINFO"
        /*0018*/ 	.short	0x0002
        /*001a*/ 	.short	0x0064
        /*001c*/ 	.short	0x0082
	.zero		2


//--------------------- .nv.info                  --------------------------
	.section	.nv.info,"",@"SHT_CUDA_INFO"
	.align	4


	//----- nvinfo : EIATTR_REGCOUNT
	.align		4
        /*0000*/ 	.byte	0x04, 0x2f
        /*0002*/ 	.short	(.L_19 - .L_18)
	.align		4
.L_18:
        /*0004*/ 	.word	index@(_ZN7cutlass13device_kernelINS_4gemm6kernel13GemmUniversalIN4cute5tupleIJiiiiEEENS1_10collective13CollectiveMmaINS1_35MainloopSm100TmaUmmaWarpSpecializedILi16ELi2ELi4ENS5_IJNS4_1CILi1EEENSA_ILi2EEESB_EEEEENS5_IJNSA_ILi128EEENSA_ILi64EEENSA_ILi32EEEEEENS_6half_tENS5_IJlSB_lEEESJ_SK_NS4_8TiledMMAINS4_8MMA_AtomIJNS4_20SM100_MMA_F16BF16_SSISJ_SJ_fLi128ELi64ELNS4_4UMMA5MajorE0ELSP_0ELNSO_7ScaleInE0ELSQ_0EEEEEENS4_6LayoutINS5_IJSB_SB_SB_EEENS5_IJNSA_ILi0EEESV_SV_EEEEENS5_IJNS4_10UnderscoreESY_SY_EEEEENS4_23SM90_TMA_LOAD_MULTICASTENS4_14ComposedLayoutINS4_7SwizzleILi2ELi4ELi3EEENS4_18smem_ptr_flag_bitsILi16EEENST_INS5_IJNSA_ILi8EEESH_EEENS5_IJSH_SB_EEEEEEEvNS4_8identityENS4_13SM90_TMA_LOADES1B_vS1C_EENS_8epilogue10collective18CollectiveEpilogueINS1F_23Sm100TmaWarpSpecializedILi3ELi2ELi32ELb1ELb0EEEJSI_NS5_IJNST_ISF_SB_EENST_ISH_SB_EEEEESJ_SK_SJ_SK_NS1F_6fusion15FusionCallbacksIS1J_NS1N_17LinearCombinationISJ_fSJ_fLNS_15FloatRoundStyleE2EEESI_S1M_JEEENS4_5SM1004TMEM4LOAD26SM100_TMEM_LOAD_32dp32b32xES1D_S1B_NS4_39AutoVectorizingCopyWithAssumedAlignmentILi128EEENS4_14SM90_TMA_STOREES1B_S1Y_S1Y_EEEvvEEEEvNT_6ParamsE)
        /*0008*/ 	.word	0x00000077


	//----- nvinfo : EIATTR_FRAME_SIZE
	.align		4
.L_19:
        /*000c*/ 	.byte	0x04, 0x11
        /*000e*/ 	.short	(.L_21 - .L_20)
	.align		4
.L_20:
        /*0010*/ 	.word	index@($__internal_2_$__cuda_sm10x_tcgen05_guardrail_trap_unallocated_columns_being_dealloced)
        /*0014*/ 	.word	0x00000000


	//----- nvinfo : EIATTR_FRAME_SIZE
	.align		4
.L_21:
        /*0018*/ 	.byte	0x04, 0x11
        /*001a*/ 	.short	(.L_23 - .L_22)
	.align		4
.L_22:
        /*001c*/ 	.word	index@($__internal_1_$__cuda_sm10x_tcgen05_guardrail_trap_phase_invalid_during_alloc)
        /*0020*/ 	.word	0x00000000


	//----- nvinfo : EIATTR_FRAME_SIZE
	.align		4
.L_23:
        /*0024*/ 	.byte	0x04, 0x11
        /*0026*/ 	.short	(.L_25 - .L_24)
	.align		4
.L_24:
        /*0028*/ 	.word	index@($__internal_0_$__cuda_sm10x_tcgen05_guardrail_trap_col_being_dealloced_not_returned_by_alloc)
        /*002c*/ 	.word	0x00000000


	//----- nvinfo : EIATTR_FRAME_SIZE
	.align		4
.L_25:
        /*0030*/ 	.byte	0x04, 0x11
        /*0032*/ 	.short	(.L_27 - .L_26)
	.align		4
.L_26:
        /*0034*/ 	.word	index@(_ZN7cutlass13device_kernelINS_4gemm6kernel13GemmUniversalIN4cute5tupleIJiiiiEEENS1_10collective13CollectiveMmaINS1_35MainloopSm100TmaUmmaWarpSpecializedILi16ELi2ELi4ENS5_IJNS4_1CILi1EEENSA_ILi2EEESB_EEEEENS5_IJNSA_ILi128EEENSA_ILi64EEENSA_ILi32EEEEEENS_6half_tENS5_IJlSB_lEEESJ_SK_NS4_8TiledMMAINS4_8MMA_AtomIJNS4_20SM100_MMA_F16BF16_SSISJ_SJ_fLi128ELi64ELNS4_4UMMA5MajorE0ELSP_0ELNSO_7ScaleInE0ELSQ_0EEEEEENS4_6LayoutINS5_IJSB_SB_SB_EEENS5_IJNSA_ILi0EEESV_SV_EEEEENS5_IJNS4_10UnderscoreESY_SY_EEEEENS4_23SM90_TMA_LOAD_MULTICASTENS4_14ComposedLayoutINS4_7SwizzleILi2ELi4ELi3EEENS4_18smem_ptr_flag_bitsILi16EEENST_INS5_IJNSA_ILi8EEESH_EEENS5_IJSH_SB_EEEEEEEvNS4_8identityENS4_13SM90_TMA_LOADES1B_vS1C_EENS_8epilogue10collective18CollectiveEpilogueINS1F_23Sm100TmaWarpSpecializedILi3ELi2ELi32ELb1ELb0EEEJSI_NS5_IJNST_ISF_SB_EENST_ISH_SB_EEEEESJ_SK_SJ_SK_NS1F_6fusion15FusionCallbacksIS1J_NS1N_17LinearCombinationISJ_fSJ_fLNS_15FloatRoundStyleE2EEESI_S1M_JEEENS4_5SM1004TMEM4LOAD26SM100_TMEM_LOAD_32dp32b32xES1D_S1B_NS4_39AutoVectorizingCopyWithAssumedAlignmentILi128EEENS4_14SM90_TMA_STOREES1B_S1Y_S1Y_EEEvvEEEEvNT_6ParamsE)
        /*0038*/ 	.word	0x00000000


	//----- nvinfo : EIATTR_MIN_STACK_SIZE
	.align		4
.L_27:
        /*003c*/ 	.byte	0x04, 0x12
        /*003e*/ 	.short	(.L_29 - .L_28)
	.align		4
.L_28:
        /*0040*/ 	.word	index@(_ZN7cutlass13device_kernelINS_4gemm6kernel13GemmUniversalIN4cute5tupleIJiiiiEEENS1_10collective13CollectiveMmaINS1_35MainloopSm100TmaUmmaWarpSpecializedILi16ELi2ELi4ENS5_IJNS4_1CILi1EEENSA_ILi2EEESB_EEEEENS5_IJNSA_ILi128EEENSA_ILi64EEENSA_ILi32EEEEEENS_6half_tENS5_IJlSB_lEEESJ_SK_NS4_8TiledMMAINS4_8MMA_AtomIJNS4_20SM100_MMA_F16BF16_SSISJ_SJ_fLi128ELi64ELNS4_4UMMA5MajorE0ELSP_0ELNSO_7ScaleInE0ELSQ_0EEEEEENS4_6LayoutINS5_IJSB_SB_SB_EEENS5_IJNSA_ILi0EEESV_SV_EEEEENS5_IJNS4_10UnderscoreESY_SY_EEEEENS4_23SM90_TMA_LOAD_MULTICASTENS4_14ComposedLayoutINS4_7SwizzleILi2ELi4ELi3EEENS4_18smem_ptr_flag_bitsILi16EEENST_INS5_IJNSA_ILi8EEESH_EEENS5_IJSH_SB_EEEEEEEvNS4_8identityENS4_13SM90_TMA_LOADES1B_vS1C_EENS_8epilogue10collective18CollectiveEpilogueINS1F_23Sm100TmaWarpSpecializedILi3ELi2ELi32ELb1ELb0EEEJSI_NS5_IJNST_ISF_SB_EENST_ISH_SB_EEEEESJ_SK_SJ_SK_NS1F_6fusion15FusionCallbacksIS1J_NS1N_17LinearCombinationISJ_fSJ_fLNS_15FloatRoundStyleE2EEESI_S1M_JEEENS4_5SM1004TMEM4LOAD26SM100_TMEM_LOAD_32dp32b32xES1D_S1B_NS4_39AutoVectorizingCopyWithAssumedAlignmentILi128EEENS4_14SM90_TMA_STOREES1B_S1Y_S1Y_EEEvvEEEEvNT_6ParamsE)
        /*0044*/ 	.word	0x00000000
.L_29:


//--------------------- .nv.compat                --------------------------
	.section	.nv.compat,"",@"SHT_CUDA_COMPAT_INFO"
	.align	4
        /*0000*/ 	.byte	0x02, 0x09, 0x01, 0x00, 0x02, 0x02, 0x02, 0x00, 0x02, 0x05, 0x05, 0x00, 0x03, 0x07, 0x01, 0x01
        /*0010*/ 	.byte	0x02, 0x03, 0x01, 0x00, 0x02, 0x06, 0x01, 0x00, 0x04, 0x0b, 0x08, 0x00, 0x09, 0x00, 0x00, 0x00
        /*0020*/ 	.byte	0x00, 0x00, 0x00, 0x00


//--------------------- .nv.info._ZN7cutlass13device_kernelINS_4gemm6kernel13GemmUniversalIN4cute5tupleIJiiiiEEENS1_10collective13CollectiveMmaINS1_35MainloopSm100TmaUmmaWarpSpecializedILi16ELi2ELi4ENS5_IJNS4_1CILi1EEENSA_ILi2EEESB_EEEEENS5_IJNSA_ILi128EEENSA_ILi64EEENSA_ILi32EEEEEENS_6half_tENS5_IJlSB_lEEESJ_SK_NS4_8TiledMMAINS4_8MMA_AtomIJNS4_20SM100_MMA_F16BF16_SSISJ_SJ_fLi128ELi64ELNS4_4UMMA5MajorE0ELSP_0ELNSO_7ScaleInE0ELSQ_0EEEEEENS4_6LayoutINS5_IJSB_SB_SB_EEENS5_IJNSA_ILi0EEESV_SV_EEEEENS5_IJNS4_10UnderscoreESY_SY_EEEEENS4_23SM90_TMA_LOAD_MULTICASTENS4_14ComposedLayoutINS4_7SwizzleILi2ELi4ELi3EEENS4_18smem_ptr_flag_bitsILi16EEENST_INS5_IJNSA_ILi8EEESH_EEENS5_IJSH_SB_EEEEEEEvNS4_8identityENS4_13SM90_TMA_LOADES1B_vS1C_EENS_8epilogue10collective18CollectiveEpilogueINS1F_23Sm100TmaWarpSpecializedILi3ELi2ELi32ELb1ELb0EEEJSI_NS5_IJNST_ISF_SB_EENST_ISH_SB_EEEEESJ_SK_SJ_SK_NS1F_6fusion15FusionCallbacksIS1J_NS1N_17LinearCombinationISJ_fSJ_fLNS_15FloatRoundStyleE2EEESI_S1M_JEEENS4_5SM1004TMEM4LOAD26SM100_TMEM_LOAD_32dp32b32xES1D_S1B_NS4_39AutoVectorizingCopyWithAssumedAlignmentILi128EEENS4_14SM90_TMA_STOREES1B_S1Y_S1Y_EEEvvEEEEvNT_6ParamsE --------------------------
	.section	.nv.info._ZN7cutlass13device_kernelINS_4gemm6kernel13GemmUniversalIN4cute5tupleIJiiiiEEENS1_10collective13CollectiveMmaINS1_35MainloopSm100TmaUmmaWarpSpecializedILi16ELi2ELi4ENS5_IJNS4_1CILi1EEENSA_ILi2EEESB_EEEEENS5_IJNSA_ILi128EEENSA_ILi64EEENSA_ILi32EEEEEENS_6half_tENS5_IJlSB_lEEESJ_SK_NS4_8TiledMMAINS4_8MMA_AtomIJNS4_20SM100_MMA_F16BF16_SSISJ_SJ_fLi128ELi64ELNS4_4UMMA5MajorE0ELSP_0ELNSO_7ScaleInE0ELSQ_0EEEEEENS4_6LayoutINS5_IJSB_SB_SB_EEENS5_IJNSA_ILi0EEESV_SV_EEEEENS5_IJNS4_10UnderscoreESY_SY_EEEEENS4_23SM90_TMA_LOAD_MULTICASTENS4_14ComposedLayoutINS4_7SwizzleILi2ELi4ELi3EEENS4_18smem_ptr_flag_bitsILi16EEENST_INS5_IJNSA_ILi8EEESH_EEENS5_IJSH_SB_EEEEEEEvNS4_8identityENS4_13SM90_TMA_LOADES1B_vS1C_EENS_8epilogue10collective18CollectiveEpilogueINS1F_23Sm100TmaWarpSpecializedILi3ELi2ELi32ELb1ELb0EEEJSI_NS5_IJNST_ISF_SB_EENST_ISH_SB_EEEEESJ_SK_SJ_SK_NS1F_6fusion15FusionCallbacksIS1J_NS1N_17LinearCombinationISJ_fSJ_fLNS_15FloatRoundStyleE2EEESI_S1M_JEEENS4_5SM1004TMEM4LOAD26SM100_TMEM_LOAD_32dp32b32xES1D_S1B_NS4_39AutoVectorizingCopyWithAssumedAlignmentILi128EEENS4_14SM90_TMA_STOREES1B_S1Y_S1Y_EEEvvEEEEvNT_6ParamsE,"",@"SHT_CUDA_INFO"
	.sectionflags	@""
	.align	4


	//----- nvinfo : EIATTR_CUDA_API_VERSION
	.align		4
        /*0000*/ 	.byte	0x04, 0x37
        /*0002*/ 	.short	(.L_31 - .L_30)
.L_30:
        /*0004*/ 	.word	0x00000082


	//----- nvinfo : EIATTR_KPARAM_INFO
	.align		4
.L_31:
        /*0008*/ 	.byte	0x04, 0x17
        /*000a*/ 	.short	(.L_33 - .L_32)
.L_32:
        /*000c*/ 	.word	0x00000000
        /*0010*/ 	.short	0x0000
        /*0012*/ 	.short	0x0000
        /*0014*/ 	.byte	0x00, 0xf0, 0x01, 0x20


	//----- nvinfo : EIATTR_AT_ENTRY_FRAGMENTS
	.align		4
.L_33:
        /*0018*/ 	.byte	0x04, 0x4f
        /*001a*/ 	.short	(.L_35 - .L_34)


	//   ....[0]....
.L_34:
        /*001c*/ 	.word	0x00000006


	//----- nvinfo : EIATTR_RESERVED_SMEM_USED
	.align		4
.L_35:
        /*0020*/ 	.byte	0x01, 0x41
	.zero		2


	//----- nvinfo : EIATTR_SPARSE_MMA_MASK
	.align		4
        /*0024*/ 	.byte	0x03, 0x50
        /*0026*/ 	.short	0x0000


	//----- nvinfo : EIATTR_TCGEN05_1CTA_USED
	.align		4
        /*0028*/ 	.byte	0x01, 0x51
	.zero		2


	//----- nvinfo : EIATTR_MAXREG_COUNT
	.align		4
        /*002c*/ 	.byte	0x03, 0x1b
        /*002e*/ 	.short	0x00ff


	//----- nvinfo : EIATTR_NUM_BARRIERS
	.align		4
        /*0030*/ 	.byte	0x02, 0x4c
        /*0032*/ 	.byte	0x07
	.zero		1


	//----- nvinfo : EIATTR_EXTERNS
	.align		4
        /*0034*/ 	.byte	0x04, 0x0f
        /*0036*/ 	.short	(.L_37 - .L_36)


	//   ....[0]....
	.align		4
.L_36:
        /*0038*/ 	.word	index@(__assertfail)


	//----- nvinfo : EIATTR_MERCURY_ISA_VERSION
	.align		4
.L_37:
        /*003c*/ 	.byte	0x03, 0x5f
        /*003e*/ 	.short	0x0101


	//----- nvinfo : EIATTR_INT_WARP_WIDE_INSTR_OFFSETS
	.align		4
        /*0040*/ 	.byte	0x04, 0x31
        /*0042*/ 	.short	(.L_39 - .L_38)


	//   ....[0]....
.L_38:
        /*0044*/ 	.word	0x00004450


	//   ....[1]....
        /*0048*/ 	.word	0x00004470


	//   ....[2]....
        /*004c*/ 	.word	0x000044a0


	//   ....[3]....
        /*0050*/ 	.word	0x00005080


	//   ....[4]....
        /*0054*/ 	.word	0x00005100


	//   ....[5]....
        /*0058*/ 	.word	0x00005210


	//   ....[6]....
        /*005c*/ 	.word	0x00005320


	//----- nvinfo : EIATTR_COOP_GROUP_MASK_REGIDS
	.align		4
.L_39:
        /*0060*/ 	.byte	0x04, 0x29
        /*0062*/ 	.short	(.L_41 - .L_40)


	//   ....[0]....
.L_40:
        /*0064*/ 	.word	0xffffffff


	//   ....[1]....
        /*0068*/ 	.word	0xffffffff


	//   ....[2]....
        /*006c*/ 	.word	0xffffffff


	//   ....[3]....
        /*0070*/ 	.word	0xffffffff


	//   ....[4]....
        /*0074*/ 	.word	0xffffffff


	//   ....[5]....
        /*0078*/ 	.word	0xffffffff


	//   ....[6]....
        /*007c*/ 	.word	0xffffffff


	//   ....[7]....
        /*0080*/ 	.word	0xffffffff


	//   ....[8]....
        /*0084*/ 	.word	0xffffffff


	//   ....[9]....
        /*0088*/ 	.word	0xffffffff


	//   ....[10]....
        /*008c*/ 	.word	0xffffffff


	//   ....[11]....
        /*0090*/ 	.word	0xffffffff


	//   ....[12]....
        /*0094*/ 	.word	0xffffffff


	//   ....[13]....
        /*0098*/ 	.word	0xffffffff


	//----- nvinfo : EIATTR_COOP_GROUP_INSTR_OFFSETS
	.align		4
.L_41:
        /*009c*/ 	.byte	0x04, 0x28
        /*009e*/ 	.short	(.L_43 - .L_42)


	//   ....[0]....
.L_42:
        /*00a0*/ 	.word	0x00000080


	//   ....[1]....
        /*00a4*/ 	.word	0x000004f0


	//   ....[2]....
        /*00a8*/ 	.word	0x00000850


	//   ....[3]....
        /*00ac*/ 	.word	0x000009d0


	//   ....[4]....
        /*00b0*/ 	.word	0x00000ad0


	//   ....[5]....
        /*00b4*/ 	.word	0x00000c40


	//   ....[6]....
        /*00b8*/ 	.word	0x00000de0


	//   ....[7]....
        /*00bc*/ 	.word	0x00000f90


	//   ....[8]....
        /*00c0*/ 	.word	0x000021d0


	//   ....[9]....
        /*00c4*/ 	.word	0x00003780


	//   ....[10]....
        /*00c8*/ 	.word	0x00003990


	//   ....[11]....
        /*00cc*/ 	.word	0x000039c0


	//   ....[12]....
        /*00d0*/ 	.word	0x00004330


	//   ....[13]....
        /*00d4*/ 	.word	0x00004560


	//----- nvinfo : EIATTR_VRC_CTA_INIT_COUNT
	.align		4
.L_43:
        /*00d8*/ 	.byte	0x02, 0x4a
        /*00da*/ 	.byte	0x80
	.zero		1


	//----- nvinfo : EIATTR_SYSCALL_OFFSETS
	.align		4
        /*00dc*/ 	.byte	0x04, 0x46
        /*00de*/ 	.short	(.L_45 - .L_44)


	//   ....[0]....
.L_44:
        /*00e0*/ 	.word	0x00006010


	//   ....[1]....
        /*00e4*/ 	.word	0x00006100


	//   ....[2]....
        /*00e8*/ 	.word	0x000069a0


	//   ....[3]....
        /*00ec*/ 	.word	0x00007670


	//----- nvinfo : EIATTR_MBARRIER_INSTR_OFFSETS
	.align		4
.L_45:
        /*00f0*/ 	.byte	0x04, 0x39
        /*00f2*/ 	.short	(.L_47 - .L_46)


	//   ....[0]....
.L_46:
        /*00f4*/ 	.word	0x00000630
        /*00f8*/ 	.word	0x000000ff
        /*00fc*/ 	.word	0x00000000
        /*0100*/ 	.short	0x0100
        /*0102*/ 	.byte	0x04
	.zero		1


	//   ....[1]....
        /*0104*/ 	.word	0x00000640
        /*0108*/ 	.word	0x000000ff
        /*010c*/ 	.word	0x00000080
        /*0110*/ 	.short	0x0100
        /*0112*/ 	.byte	0x04
	.zero		1


	//   ....[2]....
        /*0114*/ 	.word	0x00000650
        /*0118*/ 	.word	0x000000ff
        /*011c*/ 	.word	0x00000008
        /*0120*/ 	.short	0x0100
        /*0122*/ 	.byte	0x04
	.zero		1


	//   ....[3]....
        /*0124*/ 	.word	0x00000660
        /*0128*/ 	.word	0x000000ff
        /*012c*/ 	.word	0x00000088
        /*0130*/ 	.short	0x0100
        /*0132*/ 	.byte	0x04
	.zero		1


	//   ....[4]....
        /*0134*/ 	.word	0x00000670
        /*0138*/ 	.word	0x000000ff
        /*013c*/ 	.word	0x00000010
        /*0140*/ 	.short	0x0100
        /*0142*/ 	.byte	0x04
	.zero		1


	//   ....[5]....
        /*0144*/ 	.word	0x00000680
        /*0148*/ 	.word	0x000000ff
        /*014c*/ 	.word	0x00000090
        /*0150*/ 	.short	0x0100
        /*0152*/ 	.byte	0x04
	.zero		1


	//   ....[6]....
        /*0154*/ 	.word	0x00000690
        /*0158*/ 	.word	0x000000ff
        /*015c*/ 	.word	0x00000018
        /*0160*/ 	.short	0x0100
        /*0162*/ 	.byte	0x04
	.zero		1


	//   ....[7]....
        /*0164*/ 	.word	0x000006a0
        /*0168*/ 	.word	0x000000ff
        /*016c*/ 	.word	0x00000098
        /*0170*/ 	.short	0x0100
        /*0172*/ 	.byte	0x04
	.zero		1


	//   ....[8]....
        /*0174*/ 	.word	0x000006b0
        /*0178*/ 	.word	0x000000ff
        /*017c*/ 	.word	0x00000020
        /*0180*/ 	.short	0x0100
        /*0182*/ 	.byte	0x04
	.zero		1


	//   ....[9]....
        /*0184*/ 	.word	0x000006c0
        /*0188*/ 	.word	0x000000ff
        /*018c*/ 	.word	0x000000a0
        /*0190*/ 	.short	0x0100
        /*0192*/ 	.byte	0x04
	.zero		1


	//   ....[10]....
        /*0194*/ 	.word	0x000006d0
        /*0198*/ 	.word	0x000000ff
        /*019c*/ 	.word	0x00000028
        /*01a0*/ 	.short	0x0100
        /*01a2*/ 	.byte	0x04
	.zero		1


	//   ....[11]....
        /*01a4*/ 	.word	0x000006e0
        /*01a8*/ 	.word	0x000000ff
        /*01ac*/ 	.word	0x000000a8
        /*01b0*/ 	.short	0x0100
        /*01b2*/ 	.byte	0x04
	.zero		1


	//   ....[12]....
        /*01b4*/ 	.word	0x000006f0
        /*01b8*/ 	.word	0x000000ff
        /*01bc*/ 	.word	0x00000030
        /*01c0*/ 	.short	0x0100
        /*01c2*/ 	.byte	0x04
	.zero		1


	//   ....[13]....
        /*01c4*/ 	.word	0x00000700
        /*01c8*/ 	.word	0x000000ff
        /*01cc*/ 	.word	0x000000b0
        /*01d0*/ 	.short	0x0100
        /*01d2*/ 	.byte	0x04
	.zero		1


	//   ....[14]....
        /*01d4*/ 	.word	0x00000710
        /*01d8*/ 	.word	0x000000ff
        /*01dc*/ 	.word	0x00000038
        /*01e0*/ 	.short	0x0100
        /*01e2*/ 	.byte	0x04
	.zero		1


	//   ....[15]....
        /*01e4*/ 	.word	0x00000720
        /*01e8*/ 	.word	0x000000ff
        /*01ec*/ 	.word	0x000000b8
        /*01f0*/ 	.short	0x0100
        /*01f2*/ 	.byte	0x04
	.zero		1


	//   ....[16]....
        /*01f4*/ 	.word	0x00000730
        /*01f8*/ 	.word	0x000000ff
        /*01fc*/ 	.word	0x00000040
        /*0200*/ 	.short	0x0100
        /*0202*/ 	.byte	0x04
	.zero		1


	//   ....[17]....
        /*0204*/ 	.word	0x00000740
        /*0208*/ 	.word	0x000000ff
        /*020c*/ 	.word	0x000000c0
        /*0210*/ 	.short	0x0100
        /*0212*/ 	.byte	0x04
	.zero		1


	//   ....[18]....
        /*0214*/ 	.word	0x00000750
        /*0218*/ 	.word	0x000000ff
        /*021c*/ 	.word	0x00000048
        /*0220*/ 	.short	0x0100
        /*0222*/ 	.byte	0x04
	.zero		1


	//   ....[19]....
        /*0224*/ 	.word	0x00000760
        /*0228*/ 	.word	0x000000ff
        /*022c*/ 	.word	0x000000c8
        /*0230*/ 	.short	0x0100
        /*0232*/ 	.byte	0x04
	.zero		1


	//   ....[20]....
        /*0234*/ 	.word	0x00000770
        /*0238*/ 	.word	0x000000ff
        /*023c*/ 	.word	0x00000050
        /*0240*/ 	.short	0x0100
        /*0242*/ 	.byte	0x04
	.zero		1


	//   ....[21]....
        /*0244*/ 	.word	0x00000780
        /*0248*/ 	.word	0x000000ff
        /*024c*/ 	.word	0x000000d0
        /*0250*/ 	.short	0x0100
        /*0252*/ 	.byte	0x04
	.zero		1


	//   ....[22]....
        /*0254*/ 	.word	0x00000790
        /*0258*/ 	.word	0x000000ff
        /*025c*/ 	.word	0x00000058
        /*0260*/ 	.short	0x0100
        /*0262*/ 	.byte	0x04
	.zero		1


	//   ....[23]....
        /*0264*/ 	.word	0x000007a0
        /*0268*/ 	.word	0x000000ff
        /*026c*/ 	.word	0x000000d8
        /*0270*/ 	.short	0x0100
        /*0272*/ 	.byte	0x04
	.zero		1


	//   ....[24]....
        /*0274*/ 	.word	0x000007b0
        /*0278*/ 	.word	0x000000ff
        /*027c*/ 	.word	0x00000060
        /*0280*/ 	.short	0x0100
        /*0282*/ 	.byte	0x04
	.zero		1


	//   ....[25]....
        /*0284*/ 	.word	0x000007c0
        /*0288*/ 	.word	0x000000ff
        /*028c*/ 	.word	0x000000e0
        /*0290*/ 	.short	0x0100
        /*0292*/ 	.byte	0x04
	.zero		1


	//   ....[26]....
        /*0294*/ 	.word	0x000007d0
        /*0298*/ 	.word	0x000000ff
        /*029c*/ 	.word	0x00000068
        /*02a0*/ 	.short	0x0100
        /*02a2*/ 	.byte	0x04
	.zero		1


	//   ....[27]....
        /*02a4*/ 	.word	0x000007e0
        /*02a8*/ 	.word	0x000000ff
        /*02ac*/ 	.word	0x000000e8
        /*02b0*/ 	.short	0x0100
        /*02b2*/ 	.byte	0x04
	.zero		1


	//   ....[28]....
        /*02b4*/ 	.word	0x000007f0
        /*02b8*/ 	.word	0x000000ff
        /*02bc*/ 	.word	0x00000070
        /*02c0*/ 	.short	0x0100
        /*02c2*/ 	.byte	0x04
	.zero		1


	//   ....[29]....
        /*02c4*/ 	.word	0x00000800
        /*02c8*/ 	.word	0x000000ff
        /*02cc*/ 	.word	0x000000f0
        /*02d0*/ 	.short	0x0100
        /*02d2*/ 	.byte	0x04
	.zero		1


	//   ....[30]....
        /*02d4*/ 	.word	0x00000810
        /*02d8*/ 	.word	0x000000ff
        /*02dc*/ 	.word	0x00000078
        /*02e0*/ 	.short	0x0100
        /*02e2*/ 	.byte	0x04
	.zero		1


	//   ....[31]....
        /*02e4*/ 	.word	0x00000820
        /*02e8*/ 	.word	0x000000ff
        /*02ec*/ 	.word	0x000000f8
        /*02f0*/ 	.short	0x0100
        /*02f2*/ 	.byte	0x04
	.zero		1


	//   ....[32]....
        /*02f4*/ 	.word	0x00000960
        /*02f8*/ 	.word	0x000000ff
        /*02fc*/ 	.word	0x00000100
        /*0300*/ 	.short	0x0100
        /*0302*/ 	.byte	0x04
	.zero		1


	//   ....[33]....
        /*0304*/ 	.word	0x00000970
        /*0308*/ 	.word	0x000000ff
        /*030c*/ 	.word	0x00000118
        /*0310*/ 	.short	0x0100
        /*0312*/ 	.byte	0x04
	.zero		1


	//   ....[34]....
        /*0314*/ 	.word	0x00000980
        /*0318*/ 	.word	0x000000ff
        /*031c*/ 	.word	0x00000108
        /*0320*/ 	.short	0x0100
        /*0322*/ 	.byte	0x04
	.zero		1


	//   ....[35]....
        /*0324*/ 	.word	0x00000990
        /*0328*/ 	.word	0x000000ff
        /*032c*/ 	.word	0x00000120
        /*0330*/ 	.short	0x0100
        /*0332*/ 	.byte	0x04
	.zero		1


	//   ....[36]....
        /*0334*/ 	.word	0x000009a0
        /*0338*/ 	.word	0x000000ff
        /*033c*/ 	.word	0x00000110
        /*0340*/ 	.short	0x0100
        /*0342*/ 	.byte	0x04
	.zero		1


	//   ....[37]....
        /*0344*/ 	.word	0x000009b0
        /*0348*/ 	.word	0x000000ff
        /*034c*/ 	.word	0x00000128
        /*0350*/ 	.short	0x0100
        /*0352*/ 	.byte	0x04
	.zero		1


	//   ....[38]....
        /*0354*/ 	.word	0x00000aa0
        /*0358*/ 	.word	0x000000ff
        /*035c*/ 	.word	0x00000130
        /*0360*/ 	.short	0x0100
        /*0362*/ 	.byte	0x06
	.zero		1


	//   ....[39]....
        /*0364*/ 	.word	0x00000ab0
        /*0368*/ 	.word	0x000000ff
        /*036c*/ 	.word	0x00000138
        /*0370*/ 	.short	0x0100
        /*0372*/ 	.byte	0x06
	.zero		1


	//   ....[40]....
        /*0374*/ 	.word	0x00000bf0
        /*0378*/ 	.word	0x000000ff
        /*037c*/ 	.word	0x00000140
        /*0380*/ 	.short	0x0100
        /*0382*/ 	.byte	0x06
	.zero		1


	//   ....[41]....
        /*0384*/ 	.word	0x00000c00
        /*0388*/ 	.word	0x000000ff
        /*038c*/ 	.word	0x00000150
        /*0390*/ 	.short	0x0100
        /*0392*/ 	.byte	0x06
	.zero		1


	//   ....[42]....
        /*0394*/ 	.word	0x00000c10
        /*0398*/ 	.word	0x000000ff
        /*039c*/ 	.word	0x00000148
        /*03a0*/ 	.short	0x0100
        /*03a2*/ 	.byte	0x06
	.zero		1


	//   ....[43]....
        /*03a4*/ 	.word	0x00000c20
        /*03a8*/ 	.word	0x000000ff
        /*03ac*/ 	.word	0x00000158
        /*03b0*/ 	.short	0x0100
        /*03b2*/ 	.byte	0x06
	.zero		1


	//   ....[44]....
        /*03b4*/ 	.word	0x00000d50
        /*03b8*/ 	.word	0x000000ff
        /*03bc*/ 	.word	0x00000160
        /*03c0*/ 	.short	0x0100
        /*03c2*/ 	.byte	0x04
	.zero		1


	//   ....[45]....
        /*03c4*/ 	.word	0x00000d60
        /*03c8*/ 	.word	0x000000ff
        /*03cc*/ 	.word	0x00000180
        /*03d0*/ 	.short	0x0100
        /*03d2*/ 	.byte	0x04
	.zero		1


	//   ....[46]....
        /*03d4*/ 	.word	0x00000d70
        /*03d8*/ 	.word	0x000000ff
        /*03dc*/ 	.word	0x00000168
        /*03e0*/ 	.short	0x0100
        /*03e2*/ 	.byte	0x04
	.zero		1


	//   ....[47]....
        /*03e4*/ 	.word	0x00000d80
        /*03e8*/ 	.word	0x000000ff
        /*03ec*/ 	.word	0x00000188
        /*03f0*/ 	.short	0x0100
        /*03f2*/ 	.byte	0x04
	.zero		1


	//   ....[48]....
        /*03f4*/ 	.word	0x00000d90
        /*03f8*/ 	.word	0x000000ff
        /*03fc*/ 	.word	0x00000170
        /*0400*/ 	.short	0x0100
        /*0402*/ 	.byte	0x04
	.zero		1


	//   ....[49]....
        /*0404*/ 	.word	0x00000da0
        /*0408*/ 	.word	0x000000ff
        /*040c*/ 	.word	0x00000190
        /*0410*/ 	.short	0x0100
        /*0412*/ 	.byte	0x04
	.zero		1


	//   ....[50]....
        /*0414*/ 	.word	0x00000db0
        /*0418*/ 	.word	0x000000ff
        /*041c*/ 	.word	0x00000178
        /*0420*/ 	.short	0x0100
        /*0422*/ 	.byte	0x04
	.zero		1


	//   ....[51]....
        /*0424*/ 	.word	0x00000dc0
        /*0428*/ 	.word	0x000000ff
        /*042c*/ 	.word	0x00000198
        /*0430*/ 	.short	0x0100
        /*0432*/ 	.byte	0x04
	.zero		1


	//   ....[52]....
        /*0434*/ 	.word	0x00000eb0
        /*0438*/ 	.word	0x000000ff
        /*043c*/ 	.word	0x000001a0
        /*0440*/ 	.short	0x0100
        /*0442*/ 	.byte	0x04
	.zero		1


	//   ....[53]....
        /*0444*/ 	.word	0x00000ec0
        /*0448*/ 	.word	0x000000ff
        /*044c*/ 	.word	0x000001b0
        /*0450*/ 	.short	0x0100
        /*0452*/ 	.byte	0x04
	.zero		1


	//   ....[54]....
        /*0454*/ 	.word	0x00000ed0
        /*0458*/ 	.word	0x000000ff
        /*045c*/ 	.word	0x000001a8
        /*0460*/ 	.short	0x0100
        /*0462*/ 	.byte	0x04
	.zero		1


	//   ....[55]....
        /*0464*/ 	.word	0x00000ee0
        /*0468*/ 	.word	0x000000ff
        /*046c*/ 	.word	0x000001b8
        /*0470*/ 	.short	0x0100
        /*0472*/ 	.byte	0x04
	.zero		1


	//   ....[56]....
        /*0474*/ 	.word	0x00001a70
        /*0478*/ 	.word	0x00000000
        /*047c*/ 	.word	0x000001b0
        /*0480*/ 	.short	0x010a
        /*0482*/ 	.byte	0xff
	.zero		1


	//   ....[57]....
        /*0484*/ 	.word	0x00001a90
        /*0488*/ 	.word	0x00000000
        /*048c*/ 	.word	0x000001a0
        /*0490*/ 	.short	0x0101
        /*0492*/ 	.byte	0xff
	.zero		1


	//   ....[58]....
        /*0494*/ 	.word	0x00001b50
        /*0498*/ 	.word	0x000000ff
        /*049c*/ 	.word	0x00000080
        /*04a0*/ 	.short	0x010a
        /*04a2*/ 	.byte	0x04
	.zero		1


	//   ....[59]....
        /*04a4*/ 	.word	0x00001bd0
        /*04a8*/ 	.word	0x000000ff
        /*04ac*/ 	.word	0x00000080
        /*04b0*/ 	.short	0x010a
        /*04b2*/ 	.byte	0x21
	.zero		1


	//   ....[60]....
        /*04b4*/ 	.word	0x00001d70
        /*04b8*/ 	.word	0x000000ff
        /*04bc*/ 	.word	0x00000080
        /*04c0*/ 	.short	0x010a
        /*04c2*/ 	.byte	0x07
	.zero		1


	//   ....[61]....
        /*04c4*/ 	.word	0x00001e90
        /*04c8*/ 	.word	0x000000ff
        /*04cc*/ 	.word	0x00000138
        /*04d0*/ 	.short	0x0101
        /*04d2*/ 	.byte	0x0d
	.zero		1


	//   ....[62]....
        /*04d4*/ 	.word	0x00001eb0
        /*04d8*/ 	.word	0x000000ff
        /*04dc*/ 	.word	0x00000080
        /*04e0*/ 	.short	0x010a
        /*04e2*/ 	.byte	0x04
	.zero		1


	//   ....[63]....
        /*04e4*/ 	.word	0x00001f30
        /*04e8*/ 	.word	0x000000ff
        /*04ec*/ 	.word	0x00000080
        /*04f0*/ 	.short	0x010a
        /*04f2*/ 	.byte	0x11
	.zero		1


	//   ....[64]....
        /*04f4*/ 	.word	0x000020c0
        /*04f8*/ 	.word	0x000000ff
        /*04fc*/ 	.word	0x00000080
        /*0500*/ 	.short	0x010a
        /*0502*/ 	.byte	0x06
	.zero		1


	//   ....[65]....
        /*0504*/ 	.word	0x00002200
        /*0508*/ 	.word	0x00000003
        /*050c*/ 	.word	0x00000140
        /*0510*/ 	.short	0x010a
        /*0512*/ 	.byte	0xff
	.zero		1


	//   ....[66]....
        /*0514*/ 	.word	0x00002350
        /*0518*/ 	.word	0x00000000
        /*051c*/ 	.word	0x00000000
        /*0520*/ 	.short	0x0101
        /*0522*/ 	.byte	0xff
	.zero		1


	//   ....[67]....
        /*0524*/ 	.word	0x00002910
        /*0528*/ 	.word	0x000000ff
        /*052c*/ 	.word	0x00000000
        /*0530*/ 	.short	0x010a
        /*0532*/ 	.byte	0x04
	.zero		1


	//   ....[68]....
        /*0534*/ 	.word	0x000029a0
        /*0538*/ 	.word	0x000000ff
        /*053c*/ 	.word	0x00000000
        /*0540*/ 	.short	0x010a
        /*0542*/ 	.byte	0x05
	.zero		1


	//   ....[69]....
        /*0544*/ 	.word	0x00002a30
        /*0548*/ 	.word	0x000000ff
        /*054c*/ 	.word	0x00000000
        /*0550*/ 	.short	0x010a
        /*0552*/ 	.byte	0x05
	.zero		1


	//   ....[70]....
        /*0554*/ 	.word	0x00002ac0
        /*0558*/ 	.word	0x000000ff
        /*055c*/ 	.word	0x00000000
        /*0560*/ 	.short	0x010a
        /*0562*/ 	.byte	0x05
	.zero		1


	//   ....[71]....
        /*0564*/ 	.word	0x00002b50
        /*0568*/ 	.word	0x000000ff
        /*056c*/ 	.word	0x00000000
        /*0570*/ 	.short	0x010a
        /*0572*/ 	.byte	0x05
	.zero		1


	//   ....[72]....
        /*0574*/ 	.word	0x00002be0
        /*0578*/ 	.word	0x000000ff
        /*057c*/ 	.word	0x00000000
        /*0580*/ 	.short	0x010a
        /*0582*/ 	.byte	0x05
	.zero		1


	//   ....[73]....
        /*0584*/ 	.word	0x00002c70
        /*0588*/ 	.word	0x000000ff
        /*058c*/ 	.word	0x00000000
        /*0590*/ 	.short	0x010a
        /*0592*/ 	.byte	0x05
	.zero		1


	//   ....[74]....
        /*0594*/ 	.word	0x00002d00
        /*0598*/ 	.word	0x000000ff
        /*059c*/ 	.word	0x00000000
        /*05a0*/ 	.short	0x010a
        /*05a2*/ 	.byte	0x05
	.zero		1


	//   ....[75]....
        /*05a4*/ 	.word	0x00002d90
        /*05a8*/ 	.word	0x000000ff
        /*05ac*/ 	.word	0x00000000
        /*05b0*/ 	.short	0x010a
        /*05b2*/ 	.byte	0x05
	.zero		1


	//   ....[76]....
        /*05b4*/ 	.word	0x00002e20
        /*05b8*/ 	.word	0x000000ff
        /*05bc*/ 	.word	0x00000000
        /*05c0*/ 	.short	0x010a
        /*05c2*/ 	.byte	0x05
	.zero		1


	//   ....[77]....
        /*05c4*/ 	.word	0x00002eb0
        /*05c8*/ 	.word	0x000000ff
        /*05cc*/ 	.word	0x00000000
        /*05d0*/ 	.short	0x010a
        /*05d2*/ 	.byte	0x05
	.zero		1


	//   ....[78]....
        /*05d4*/ 	.word	0x00002f40
        /*05d8*/ 	.word	0x000000ff
        /*05dc*/ 	.word	0x00000000
        /*05e0*/ 	.short	0x010a
        /*05e2*/ 	.byte	0x05
	.zero		1


	//   ....[79]....
        /*05e4*/ 	.word	0x00002fd0
        /*05e8*/ 	.word	0x000000ff
        /*05ec*/ 	.word	0x00000000
        /*05f0*/ 	.short	0x010a
        /*05f2*/ 	.byte	0x05
	.zero		1


	//   ....[80]....
        /*05f4*/ 	.word	0x00003060
        /*05f8*/ 	.word	0x000000ff
        /*05fc*/ 	.word	0x00000000
        /*0600*/ 	.short	0x010a
        /*0602*/ 	.byte	0x05
	.zero		1


	//   ....[81]....
        /*0604*/ 	.word	0x000030f0
        /*0608*/ 	.word	0x000000ff
        /*060c*/ 	.word	0x00000000
        /*0610*/ 	.short	0x010a
        /*0612*/ 	.byte	0x05
	.zero		1


	//   ....[82]....
        /*0614*/ 	.word	0x00003190
        /*0618*/ 	.word	0x00000000
        /*061c*/ 	.word	0x00000000
        /*0620*/ 	.short	0x010a
        /*0622*/ 	.byte	0xff
	.zero		1


	//   ....[83]....
        /*0624*/ 	.word	0x000032d0
        /*0628*/ 	.word	0x00000002
        /*062c*/ 	.word	0x000001a0
        /*0630*/ 	.short	0x010a
        /*0632*/ 	.byte	0xff
	.zero		1


	//   ....[84]....
        /*0634*/ 	.word	0x00003330
        /*0638*/ 	.word	0x00000004
        /*063c*/ 	.word	0x00000000
        /*0640*/ 	.short	0x0101
        /*0642*/ 	.byte	0xff
	.zero		1


	//   ....[85]....
        /*0644*/ 	.word	0x00003350
        /*0648*/ 	.word	0x000000ff
        /*064c*/ 	.word	0x00000150
        /*0650*/ 	.short	0x010a
        /*0652*/ 	.byte	0x04
	.zero		1


	//   ....[86]....
        /*0654*/ 	.word	0x00003470
        /*0658*/ 	.word	0x00000002
        /*065c*/ 	.word	0x00000140
        /*0660*/ 	.short	0x010a
        /*0662*/ 	.byte	0xff
	.zero		1


	//   ....[87]....
        /*0664*/ 	.word	0x00003580
        /*0668*/ 	.word	0x00000002
        /*066c*/ 	.word	0x00000000
        /*0670*/ 	.short	0x0101
        /*0672*/ 	.byte	0xff
	.zero		1


	//   ....[88]....
        /*0674*/ 	.word	0x00003610
        /*0678*/ 	.word	0x000000ff
        /*067c*/ 	.word	0x00000150
        /*0680*/ 	.short	0x0106
        /*0682*/ 	.byte	0x04
	.zero		1


	//   ....[89]....
        /*0684*/ 	.word	0x00003630
        /*0688*/ 	.word	0x000000ff
        /*068c*/ 	.word	0x00000150
        /*0690*/ 	.short	0x010a
        /*0692*/ 	.byte	0x04
	.zero		1


	//   ....[90]....
        /*0694*/ 	.word	0x000036c0
        /*0698*/ 	.word	0x000000ff
        /*069c*/ 	.word	0x00000150
        /*06a0*/ 	.short	0x0106
        /*06a2*/ 	.byte	0x07
	.zero		1


	//   ....[91]....
        /*06a4*/ 	.word	0x00003700
        /*06a8*/ 	.word	0x00000000
        /*06ac*/ 	.word	0x00000150
        /*06b0*/ 	.short	0x010a
        /*06b2*/ 	.byte	0xff
	.zero		1


	//   ....[92]....
        /*06b4*/ 	.word	0x00003c20
        /*06b8*/ 	.word	0x00000000
        /*06bc*/ 	.word	0x00000140
        /*06c0*/ 	.short	0x010a
        /*06c2*/ 	.byte	0xff
	.zero		1


	//   ....[93]....
        /*06c4*/ 	.word	0x00003d30
        /*06c8*/ 	.word	0x00000003
        /*06cc*/ 	.word	0x00000000
        /*06d0*/ 	.short	0x0101
        /*06d2*/ 	.byte	0xff
	.zero		1


	//   ....[94]....
        /*06d4*/ 	.word	0x00003d40
        /*06d8*/ 	.word	0x000000ff
        /*06dc*/ 	.word	0x00000000
        /*06e0*/ 	.short	0x010a
        /*06e2*/ 	.byte	0x04
	.zero		1


	//   ....[95]....
        /*06e4*/ 	.word	0x00003d60
        /*06e8*/ 	.word	0x000000ff
        /*06ec*/ 	.word	0x00000180
        /*06f0*/ 	.short	0x010a
        /*06f2*/ 	.byte	0x16
	.zero		1


	//   ....[96]....
        /*06f4*/ 	.word	0x00003e30
        /*06f8*/ 	.word	0x000000ff
        /*06fc*/ 	.word	0x00000000
        /*0700*/ 	.short	0x010a
        /*0702*/ 	.byte	0x05
	.zero		1


	//   ....[97]....
        /*0704*/ 	.word	0x00003f70
        /*0708*/ 	.word	0x000000ff
        /*070c*/ 	.word	0x00000000
        /*0710*/ 	.short	0x010a
        /*0712*/ 	.byte	0x04
	.zero		1


	//   ....[98]....
        /*0714*/ 	.word	0x00004160
        /*0718*/ 	.word	0x000000ff
        /*071c*/ 	.word	0x00000000
        /*0720*/ 	.short	0x010a
        /*0722*/ 	.byte	0x04
	.zero		1


	//   ....[99]....
        /*0724*/ 	.word	0x000041f0
        /*0728*/ 	.word	0x000000ff
        /*072c*/ 	.word	0x00000000
        /*0730*/ 	.short	0x010a
        /*0732*/ 	.byte	0x05
	.zero		1


	//   ....[100]....
        /*0734*/ 	.word	0x00004280
        /*0738*/ 	.word	0x000000ff
        /*073c*/ 	.word	0x00000000
        /*0740*/ 	.short	0x010a
        /*0742*/ 	.byte	0x05
	.zero		1


	//   ....[101]....
        /*0744*/ 	.word	0x00004310
        /*0748*/ 	.word	0x000000ff
        /*074c*/ 	.word	0x00000000
        /*0750*/ 	.short	0x010a
        /*0752*/ 	.byte	0x04
	.zero		1


	//   ....[102]....
        /*0754*/ 	.word	0x000047b0
        /*0758*/ 	.word	0x0000000c
        /*075c*/ 	.word	0x00000140
        /*0760*/ 	.short	0x010a
        /*0762*/ 	.byte	0xff
	.zero		1


	//   ....[103]....
        /*0764*/ 	.word	0x00004920
        /*0768*/ 	.word	0x00000000
        /*076c*/ 	.word	0x00000000
        /*0770*/ 	.short	0x0101
        /*0772*/ 	.byte	0xff
	.zero		1


	//   ....[104]....
        /*0774*/ 	.word	0x00004da0
        /*0778*/ 	.word	0x000000ff
        /*077c*/ 	.word	0x00000138
        /*0780*/ 	.short	0x010a
        /*0782*/ 	.byte	0x18
	.zero		1


	//   ....[105]....
        /*0784*/ 	.word	0x00004f60
        /*0788*/ 	.word	0x000000ff
        /*078c*/ 	.word	0x00000118
        /*0790*/ 	.short	0x010a
        /*0792*/ 	.byte	0x04
	.zero		1


	//   ....[106]....
        /*0794*/ 	.word	0x00005140
        /*0798*/ 	.word	0x000000ff
        /*079c*/ 	.word	0x00000100
        /*07a0*/ 	.short	0x010b
        /*07a2*/ 	.byte	0x04
	.zero		1


	//   ....[107]....
        /*07a4*/ 	.word	0x00005150
        /*07a8*/ 	.word	0x000000ff
        /*07ac*/ 	.word	0x00000000
        /*07b0*/ 	.short	0x0101
        /*07b2*/ 	.byte	0x14
	.zero		1


	//   ....[108]....
        /*07b4*/ 	.word	0x00005160
        /*07b8*/ 	.word	0x000000ff
        /*07bc*/ 	.word	0x00000118
        /*07c0*/ 	.short	0x010a
        /*07c2*/ 	.byte	0x05
	.zero		1


	//   ....[109]....
        /*07c4*/ 	.word	0x00005360
        /*07c8*/ 	.word	0x000000ff
        /*07cc*/ 	.word	0x00000100
        /*07d0*/ 	.short	0x010b
        /*07d2*/ 	.byte	0x05
	.zero		1


	//   ....[110]....
        /*07d4*/ 	.word	0x00005370
        /*07d8*/ 	.word	0x000000ff
        /*07dc*/ 	.word	0x00000000
        /*07e0*/ 	.short	0x0101
        /*07e2*/ 	.byte	0x04
	.zero		1


	//   ....[111]....
        /*07e4*/ 	.word	0x00005410
        /*07e8*/ 	.word	0x000000ff
        /*07ec*/ 	.word	0x00000000
        /*07f0*/ 	.short	0x010a
        /*07f2*/ 	.byte	0x04
	.zero		1


	//   ....[112]....
        /*07f4*/ 	.word	0x000054a0
        /*07f8*/ 	.word	0x000000ff
        /*07fc*/ 	.word	0x00000000
        /*0800*/ 	.short	0x010a
        /*0802*/ 	.byte	0x05
	.zero		1


	//   ....[113]....
        /*0804*/ 	.word	0x00005540
        /*0808*/ 	.word	0x00000000
        /*080c*/ 	.word	0x00000000
        /*0810*/ 	.short	0x010a
        /*0812*/ 	.byte	0xff
	.zero		1


	//   ....[114]....
        /*0814*/ 	.word	0x000058a0
        /*0818*/ 	.word	0x00000003
        /*081c*/ 	.word	0x00000140
        /*0820*/ 	.short	0x010a
        /*0822*/ 	.byte	0xff
	.zero		1


	//   ....[115]....
        /*0824*/ 	.word	0x00005a20
        /*0828*/ 	.word	0x00000000
        /*082c*/ 	.word	0x00000000
        /*0830*/ 	.short	0x0101
        /*0832*/ 	.byte	0xff
	.zero		1


	//   ....[116]....
        /*0834*/ 	.word	0x000065f0
        /*0838*/ 	.word	0x00000000
        /*083c*/ 	.word	0x00000100
        /*0840*/ 	.short	0x010a
        /*0842*/ 	.byte	0xff
	.zero		1


	//   ....[117]....
        /*0844*/ 	.word	0x00006660
        /*0848*/ 	.word	0x00000066
        /*084c*/ 	.word	0x00000160
        /*0850*/ 	.short	0x010a
        /*0852*/ 	.byte	0xff
	.zero		1


	//   ....[118]....
        /*0854*/ 	.word	0x00006750
        /*0858*/ 	.word	0x00000000
        /*085c*/ 	.word	0x00000100
        /*0860*/ 	.short	0x010a
        /*0862*/ 	.byte	0xff
	.zero		1


	//   ....[119]....
        /*0864*/ 	.word	0x00006880
        /*0868*/ 	.word	0x00000066
        /*086c*/ 	.word	0x00000160
        /*0870*/ 	.short	0x010a
        /*0872*/ 	.byte	0xff
	.zero		1


	//   ....[120]....
        /*0874*/ 	.word	0x000073b0
        /*0878*/ 	.word	0x00000000
        /*087c*/ 	.word	0x00000000
        /*0880*/ 	.short	0x0101
        /*0882*/ 	.byte	0xff
	.zero		1


	//   ....[121]....
        /*0884*/ 	.word	0x000073c0
        /*0888*/ 	.word	0x00000003
        /*088c*/ 	.word	0x00000100
        /*0890*/ 	.short	0x010a
        /*0892*/ 	.byte	0xff
	.zero		1


	//   ....[122]....
        /*0894*/ 	.word	0x00007490
        /*0898*/ 	.word	0x00000003
        /*089c*/ 	.word	0x00000100
        /*08a0*/ 	.short	0x010a
        /*08a2*/ 	.byte	0xff
	.zero		1


	//   ....[123]....
        /*08a4*/ 	.word	0x000078f0
        /*08a8*/ 	.word	0x000000ff
        /*08ac*/ 	.word	0x00000000
        /*08b0*/ 	.short	0x0101
        /*08b2*/ 	.byte	0x05
	.zero		1


	//   ....[124]....
        /*08b4*/ 	.word	0x00008150
        /*08b8*/ 	.word	0x00000002
        /*08bc*/ 	.word	0x00000000
        /*08c0*/ 	.short	0x0101
        /*08c2*/ 	.byte	0xff
	.zero		1


	//   ....[125]....
        /*08c4*/ 	.word	0x00008410
        /*08c8*/ 	.word	0x000000ff
        /*08cc*/ 	.word	0x00000000
        /*08d0*/ 	.short	0x0101
        /*08d2*/ 	.byte	0x04
	.zero		1


	//   ....[126]....
        /*08d4*/ 	.word	0x00008430
        /*08d8*/ 	.word	0x00000000
        /*08dc*/ 	.word	0x000001b0
        /*08e0*/ 	.short	0x010a
        /*08e2*/ 	.byte	0xff
	.zero		1


	//   ....[127]....
        /*08e4*/ 	.word	0x00008490
        /*08e8*/ 	.word	0x00000000
        /*08ec*/ 	.word	0x00000080
        /*08f0*/ 	.short	0x010a
        /*08f2*/ 	.byte	0xff
	.zero		1


	//   ....[128]....
        /*08f4*/ 	.word	0x000084f0
        /*08f8*/ 	.word	0x00000000
        /*08fc*/ 	.word	0x00000080
        /*0900*/ 	.short	0x010a
        /*0902*/ 	.byte	0xff
	.zero		1


	//   ....[129]....
        /*0904*/ 	.word	0x00008540
        /*0908*/ 	.word	0x00000003
        /*090c*/ 	.word	0x00000140
        /*0910*/ 	.short	0x010a
        /*0912*/ 	.byte	0xff
	.zero		1


	//   ....[130]....
        /*0914*/ 	.word	0x000085a0
        /*0918*/ 	.word	0x00000000
        /*091c*/ 	.word	0x00000000
        /*0920*/ 	.short	0x010a
        /*0922*/ 	.byte	0xff
	.zero		1


	//   ....[131]....
        /*0924*/ 	.word	0x00008600
        /*0928*/ 	.word	0x00000000
        /*092c*/ 	.word	0x00000000
        /*0930*/ 	.short	0x010a
        /*0932*/ 	.byte	0xff
	.zero		1


	//   ....[132]....
        /*0934*/ 	.word	0x00008660
        /*0938*/ 	.word	0x00000000
        /*093c*/ 	.word	0x00000000
        /*0940*/ 	.short	0x010a
        /*0942*/ 	.byte	0xff
	.zero		1


	//   ....[133]....
        /*0944*/ 	.word	0x000086c0
        /*0948*/ 	.word	0x00000000
        /*094c*/ 	.word	0x00000000
        /*0950*/ 	.short	0x010a
        /*0952*/ 	.byte	0xff
	.zero		1


	//   ....[134]....
        /*0954*/ 	.word	0x00008720
        /*0958*/ 	.word	0x00000000
        /*095c*/ 	.word	0x00000000
        /*0960*/ 	.short	0x010a
        /*0962*/ 	.byte	0xff
	.zero		1


	//   ....[135]....
        /*0964*/ 	.word	0x00008780
        /*0968*/ 	.word	0x00000000
        /*096c*/ 	.word	0x00000000
        /*0970*/ 	.short	0x010a
        /*0972*/ 	.byte	0xff
	.zero		1


	//   ....[136]....
        /*0974*/ 	.word	0x000087e0
        /*0978*/ 	.word	0x00000000
        /*097c*/ 	.word	0x00000000
        /*0980*/ 	.short	0x010a
        /*0982*/ 	.byte	0xff
	.zero		1


	//   ....[137]....
        /*0984*/ 	.word	0x00008840
        /*0988*/ 	.word	0x00000000
        /*098c*/ 	.word	0x00000000
        /*0990*/ 	.short	0x010a
        /*0992*/ 	.byte	0xff
	.zero		1


	//   ....[138]....
        /*0994*/ 	.word	0x000088a0
        /*0998*/ 	.word	0x00000000
        /*099c*/ 	.word	0x00000000
        /*09a0*/ 	.short	0x010a
        /*09a2*/ 	.byte	0xff
	.zero		1


	//   ....[139]....
        /*09a4*/ 	.word	0x00008900
        /*09a8*/ 	.word	0x00000000
        /*09ac*/ 	.word	0x00000000
        /*09b0*/ 	.short	0x010a
        /*09b2*/ 	.byte	0xff
	.zero		1


	//   ....[140]....
        /*09b4*/ 	.word	0x00008960
        /*09b8*/ 	.word	0x00000000
        /*09bc*/ 	.word	0x00000000
        /*09c0*/ 	.short	0x010a
        /*09c2*/ 	.byte	0xff
	.zero		1


	//   ....[141]....
        /*09c4*/ 	.word	0x000089c0
        /*09c8*/ 	.word	0x00000000
        /*09cc*/ 	.word	0x00000000
        /*09d0*/ 	.short	0x010a
        /*09d2*/ 	.byte	0xff
	.zero		1


	//   ....[142]....
        /*09d4*/ 	.word	0x00008a20
        /*09d8*/ 	.word	0x00000000
        /*09dc*/ 	.word	0x00000000
        /*09e0*/ 	.short	0x010a
        /*09e2*/ 	.byte	0xff
	.zero		1


	//   ....[143]....
        /*09e4*/ 	.word	0x00008a80
        /*09e8*/ 	.word	0x00000000
        /*09ec*/ 	.word	0x00000000
        /*09f0*/ 	.short	0x010a
        /*09f2*/ 	.byte	0xff
	.zero		1


	//   ....[144]....
        /*09f4*/ 	.word	0x00008ae0
        /*09f8*/ 	.word	0x00000000
        /*09fc*/ 	.word	0x00000000
        /*0a00*/ 	.short	0x010a
        /*0a02*/ 	.byte	0xff
	.zero		1


	//   ....[145]....
        /*0a04*/ 	.word	0x00008b30
        /*0a08*/ 	.word	0x00000002
        /*0a0c*/ 	.word	0x000001a0
        /*0a10*/ 	.short	0x010a
        /*0a12*/ 	.byte	0xff
	.zero		1


	//   ....[146]....
        /*0a14*/ 	.word	0x00008b90
        /*0a18*/ 	.word	0x00000002
        /*0a1c*/ 	.word	0x00000150
        /*0a20*/ 	.short	0x010a
        /*0a22*/ 	.byte	0xff
	.zero		1


	//   ....[147]....
        /*0a24*/ 	.word	0x00008be0
        /*0a28*/ 	.word	0x00000002
        /*0a2c*/ 	.word	0x00000140
        /*0a30*/ 	.short	0x010a
        /*0a32*/ 	.byte	0xff
	.zero		1


	//   ....[148]....
        /*0a34*/ 	.word	0x00008c40
        /*0a38*/ 	.word	0x00000000
        /*0a3c*/ 	.word	0x00000150
        /*0a40*/ 	.short	0x010a
        /*0a42*/ 	.byte	0xff
	.zero		1


	//   ....[149]....
        /*0a44*/ 	.word	0x00008c90
        /*0a48*/ 	.word	0x00000000
        /*0a4c*/ 	.word	0x00000140
        /*0a50*/ 	.short	0x010a
        /*0a52*/ 	.byte	0xff
	.zero		1


	//   ....[150]....
        /*0a54*/ 	.word	0x00008cf0
        /*0a58*/ 	.word	0x00000003
        /*0a5c*/ 	.word	0x00000180
        /*0a60*/ 	.short	0x010a
        /*0a62*/ 	.byte	0xff
	.zero		1


	//   ....[151]....
        /*0a64*/ 	.word	0x00008d50
        /*0a68*/ 	.word	0x00000000
        /*0a6c*/ 	.word	0x00000000
        /*0a70*/ 	.short	0x010a
        /*0a72*/ 	.byte	0xff
	.zero		1


	//   ....[152]....
        /*0a74*/ 	.word	0x00008db0
        /*0a78*/ 	.word	0x00000000
        /*0a7c*/ 	.word	0x00000000
        /*0a80*/ 	.short	0x010a
        /*0a82*/ 	.byte	0xff
	.zero		1


	//   ....[153]....
        /*0a84*/ 	.word	0x00008e10
        /*0a88*/ 	.word	0x00000000
        /*0a8c*/ 	.word	0x00000000
        /*0a90*/ 	.short	0x010a
        /*0a92*/ 	.byte	0xff
	.zero		1


	//   ....[154]....
        /*0a94*/ 	.word	0x00008e70
        /*0a98*/ 	.word	0x00000000
        /*0a9c*/ 	.word	0x00000000
        /*0aa0*/ 	.short	0x010a
        /*0aa2*/ 	.byte	0xff
	.zero		1


	//   ....[155]....
        /*0aa4*/ 	.word	0x00008ed0
        /*0aa8*/ 	.word	0x00000000
        /*0aac*/ 	.word	0x00000000
        /*0ab0*/ 	.short	0x010a
        /*0ab2*/ 	.byte	0xff
	.zero		1


	//   ....[156]....
        /*0ab4*/ 	.word	0x00008f20
        /*0ab8*/ 	.word	0x0000000c
        /*0abc*/ 	.word	0x00000140
        /*0ac0*/ 	.short	0x010a
        /*0ac2*/ 	.byte	0xff
	.zero		1


	//   ....[157]....
        /*0ac4*/ 	.word	0x00008f80
        /*0ac8*/ 	.word	0x00000000
        /*0acc*/ 	.word	0x00000138
        /*0ad0*/ 	.short	0x010a
        /*0ad2*/ 	.byte	0xff
	.zero		1


	//   ....[158]....
        /*0ad4*/ 	.word	0x00008fe0
        /*0ad8*/ 	.word	0x00000000
        /*0adc*/ 	.word	0x00000118
        /*0ae0*/ 	.short	0x010a
        /*0ae2*/ 	.byte	0xff
	.zero		1


	//   ....[159]....
        /*0ae4*/ 	.word	0x00009040
        /*0ae8*/ 	.word	0x00000009
        /*0aec*/ 	.word	0x00000118
        /*0af0*/ 	.short	0x010a
        /*0af2*/ 	.byte	0xff
	.zero		1


	//   ....[160]....
        /*0af4*/ 	.word	0x000090a0
        /*0af8*/ 	.word	0x00000000
        /*0afc*/ 	.word	0x00000000
        /*0b00*/ 	.short	0x010a
        /*0b02*/ 	.byte	0xff
	.zero		1


	//   ....[161]....
        /*0b04*/ 	.word	0x00009100
        /*0b08*/ 	.word	0x00000000
        /*0b0c*/ 	.word	0x00000000
        /*0b10*/ 	.short	0x010a
        /*0b12*/ 	.byte	0xff
	.zero		1


	//   ....[162]....
        /*0b14*/ 	.word	0x00009150
        /*0b18*/ 	.word	0x00000003
        /*0b1c*/ 	.word	0x00000140
        /*0b20*/ 	.short	0x010a
        /*0b22*/ 	.byte	0xff
	.zero		1


	//   ....[163]....
        /*0b24*/ 	.word	0x000091a0
        /*0b28*/ 	.word	0x00000000
        /*0b2c*/ 	.word	0x00000100
        /*0b30*/ 	.short	0x010a
        /*0b32*/ 	.byte	0xff
	.zero		1


	//   ....[164]....
        /*0b34*/ 	.word	0x000091f0
        /*0b38*/ 	.word	0x00000066
        /*0b3c*/ 	.word	0x00000160
        /*0b40*/ 	.short	0x010a
        /*0b42*/ 	.byte	0xff
	.zero		1


	//   ....[165]....
        /*0b44*/ 	.word	0x00009240
        /*0b48*/ 	.word	0x00000003
        /*0b4c*/ 	.word	0x00000100
        /*0b50*/ 	.short	0x010a
        /*0b52*/ 	.byte	0xff
	.zero		1


	//----- nvinfo : EIATTR_NUM_MBARRIERS
	.align		4
.L_47:
        /*0b54*/ 	.byte	0x03, 0x38
        /*0b56*/ 	.short	0x0038


	//----- nvinfo : EIATTR_EXIT_INSTR_OFFSETS
	.align		4
        /*0b58*/ 	.byte	0x04, 0x1c
        /*0b5a*/ 	.short	(.L_49 - .L_48)


	//   ....[0]....
.L_48:
        /*0b5c*/ 	.word	0x000031c0


	//   ....[1]....
        /*0b60*/ 	.word	0x000036d0


	//   ....[2]....
        /*0b64*/ 	.word	0x00003730


	//   ....[3]....
        /*0b68*/ 	.word	0x00004570


	//   ....[4]....
        /*0b6c*/ 	.word	0x00005570


	//   ....[5]....
        /*0b70*/ 	.word	0x000055b0


	//   ....[6]....
        /*0b74*/ 	.word	0x000082f0


	//   ....[7]....
        /*0b78*/ 	.word	0x00008370


	//   ....[8]....
        /*0b7c*/ 	.word	0x000083a0


	//   ....[9]....
        /*0b80*/ 	.word	0x00008420


	//----- nvinfo : EIATTR_MAX_THREADS
	.align		4
.L_49:
        /*0b84*/ 	.byte	0x04, 0x05
        /*0b86*/ 	.short	(.L_51 - .L_50)
.L_50:
        /*0b88*/ 	.word	0x00000100
        /*0b8c*/ 	.word	0x00000001
        /*0b90*/ 	.word	0x00000001


	//----- nvinfo : EIATTR_CRS_STACK_SIZE
	.align		4
.L_51:
        /*0b94*/ 	.byte	0x04, 0x1e
        /*0b96*/ 	.short	(.L_53 - .L_52)
.L_52:
        /*0b98*/ 	.word	0x00000000


	//----- nvinfo : EIATTR_CBANK_PARAM_SIZE
	.align		4
.L_53:
        /*0b9c*/ 	.byte	0x03, 0x19
        /*0b9e*/ 	.short	0x0800


	//----- nvinfo : EIATTR_PARAM_CBANK
	.align		4
        /*0ba0*/ 	.byte	0x04, 0x0a
        /*0ba2*/ 	.short	(.L_55 - .L_54)
	.align		4
.L_54:
        /*0ba4*/ 	.word	index@(.nv.constant0._ZN7cutlass13device_kernelINS_4gemm6kernel13GemmUniversalIN4cute5tupleIJiiiiEEENS1_10collective13CollectiveMmaINS1_35MainloopSm100TmaUmmaWarpSpecializedILi16ELi2ELi4ENS5_IJNS4_1CILi1EEENSA_ILi2EEESB_EEEEENS5_IJNSA_ILi128EEENSA_ILi64EEENSA_ILi32EEEEEENS_6half_tENS5_IJlSB_lEEESJ_SK_NS4_8TiledMMAINS4_8MMA_AtomIJNS4_20SM100_MMA_F16BF16_SSISJ_SJ_fLi128ELi64ELNS4_4UMMA5MajorE0ELSP_0ELNSO_7ScaleInE0ELSQ_0EEEEEENS4_6LayoutINS5_IJSB_SB_SB_EEENS5_IJNSA_ILi0EEESV_SV_EEEEENS5_IJNS4_10UnderscoreESY_SY_EEEEENS4_23SM90_TMA_LOAD_MULTICASTENS4_14ComposedLayoutINS4_7SwizzleILi2ELi4ELi3EEENS4_18smem_ptr_flag_bitsILi16EEENST_INS5_IJNSA_ILi8EEESH_EEENS5_IJSH_SB_EEEEEEEvNS4_8identityENS4_13SM90_TMA_LOADES1B_vS1C_EENS_8epilogue10collective18CollectiveEpilogueINS1F_23Sm100TmaWarpSpecializedILi3ELi2ELi32ELb1ELb0EEEJSI_NS5_IJNST_ISF_SB_EENST_ISH_SB_EEEEESJ_SK_SJ_SK_NS1F_6fusion15FusionCallbacksIS1J_NS1N_17LinearCombinationISJ_fSJ_fLNS_15FloatRoundStyleE2EEESI_S1M_JEEENS4_5SM1004TMEM4LOAD26SM100_TMEM_LOAD_32dp32b32xES1D_S1B_NS4_39AutoVectorizingCopyWithAssumedAlignmentILi128EEENS4_14SM90_TMA_STOREES1B_S1Y_S1Y_EEEvvEEEEvNT_6ParamsE)
        /*0ba8*/ 	.short	0x0380
        /*0baa*/ 	.short	0x0800


	//----- nvinfo : EIATTR_SW_WAR
	.align		4
.L_55:
        /*0bac*/ 	.byte	0x04, 0x36
        /*0bae*/ 	.short	(.L_57 - .L_56)
.L_56:
        /*0bb0*/ 	.word	0x00000008
.L_57:


//--------------------- .nv.callgraph             --------------------------
	.section	.nv.callgraph,"",@"SHT_CUDA_CALLGRAPH"
	.align	4
	.sectionentsize	8
	.align		4
        /*0000*/ 	.word	0x00000000
	.align		4
        /*0004*/ 	.word	0xffffffff
	.align		4
        /*0008*/ 	.word	index@(_ZN7cutlass13device_kernelINS_4gemm6kernel13GemmUniversalIN4cute5tupleIJiiiiEEENS1_10collective13CollectiveMmaINS1_35MainloopSm100TmaUmmaWarpSpecializedILi16ELi2ELi4ENS5_IJNS4_1CILi1EEENSA_ILi2EEESB_EEEEENS5_IJNSA_ILi128EEENSA_ILi64EEENSA_ILi32EEEEEENS_6half_tENS5_IJlSB_lEEESJ_SK_NS4_8TiledMMAINS4_8MMA_AtomIJNS4_20SM100_MMA_F16BF16_SSISJ_SJ_fLi128ELi64ELNS4_4UMMA5MajorE0ELSP_0ELNSO_7ScaleInE0ELSQ_0EEEEEENS4_6LayoutINS5_IJSB_SB_SB_EEENS5_IJNSA_ILi0EEESV_SV_EEEEENS5_IJNS4_10UnderscoreESY_SY_EEEEENS4_23SM90_TMA_LOAD_MULTICASTENS4_14ComposedLayoutINS4_7SwizzleILi2ELi4ELi3EEENS4_18smem_ptr_flag_bitsILi16EEENST_INS5_IJNSA_ILi8EEESH_EEENS5_IJSH_SB_EEEEEEEvNS4_8identityENS4_13SM90_TMA_LOADES1B_vS1C_EENS_8epilogue10collective18CollectiveEpilogueINS1F_23Sm100TmaWarpSpecializedILi3ELi2ELi32ELb1ELb0EEEJSI_NS5_IJNST_ISF_SB_EENST_ISH_SB_EEEEESJ_SK_SJ_SK_NS1F_6fusion15FusionCallbacksIS1J_NS1N_17LinearCombinationISJ_fSJ_fLNS_15FloatRoundStyleE2EEESI_S1M_JEEENS4_5SM1004TMEM4LOAD26SM100_TMEM_LOAD_32dp32b32xES1D_S1B_NS4_39AutoVectorizingCopyWithAssumedAlignmentILi128EEENS4_14SM90_TMA_STOREES1B_S1Y_S1Y_EEEvvEEEEvNT_6ParamsE)
	.align		4
        /*000c*/ 	.word	index@(__assertfail)
	.align		4
        /*0010*/ 	.word	0x00000000
	.align		4
        /*0014*/ 	.word	0xfffffffe
	.align		4
        /*0018*/ 	.word	0x00000000
	.align		4
        /*001c*/ 	.word	0xfffffffd
	.align		4
        /*0020*/ 	.word	0x00000000
	.align		4
        /*0024*/ 	.word	0xfffffffc


//--------------------- .nv.constant4             --------------------------
	.section	.nv.constant4,"a",@progbits
	.align	8
	.align		8
.nv.constant4:
        /*0000*/ 	.dword	__assertfail
	.align		8
        /*0008*/ 	.dword	__unnamed_1
	.align		8
        /*0010*/ 	.dword	__unnamed_2
	.align		8
        /*0018*/ 	.dword	_ZN39_INTERNAL_04316da8_4_k_cu_36abecaf_59074cuda3std3__45__cpo5beginE
	.align		8
        /*0020*/ 	.dword	_ZN39_INTERNAL_04316da8_4_k_cu_36abecaf_59074cuda3std3__45__cpo3endE
	.align		8
        /*0028*/ 	.dword	_ZN39_INTERNAL_04316da8_4_k_cu_36abecaf_59074cuda3std3__45__cpo6cbeginE
	.align		8
        /*0030*/ 	.dword	_ZN39_INTERNAL_04316da8_4_k_cu_36abecaf_59074cuda3std3__45__cpo4cendE
	.align		8
        /*0038*/ 	.dword	_ZN39_INTERNAL_04316da8_4_k_cu_36abecaf_59074cuda3std3__441_GLOBAL__N__04316da8_4_k_cu_36abecaf_59076ignoreE
	.align		8
        /*0040*/ 	.dword	_ZN39_INTERNAL_04316da8_4_k_cu_36abecaf_59074cuda3std3__419piecewise_constructE
	.align		8
        /*0048*/ 	.dword	_ZN39_INTERNAL_04316da8_4_k_cu_36abecaf_59074cuda3std3__48in_placeE
	.align		8
        /*0050*/ 	.dword	_ZN39_INTERNAL_04316da8_4_k_cu_36abecaf_59074cuda3std6ranges3__45__cpo4swapE
	.align		8
        /*0058*/ 	.dword	_ZN39_INTERNAL_04316da8_4_k_cu_36abecaf_59074cuda3std6ranges3__45__cpo9iter_moveE
	.align		8
        /*0060*/ 	.dword	_ZN39_INTERNAL_04316da8_4_k_cu_36abecaf_59074cute7productE
	.align		8
        /*0068*/ 	.dword	_ZN39_INTERNAL_04316da8_4_k_cu_36abecaf_59074cute1_E
	.align		8
        /*0070*/ 	.dword	$str$25
	.align		8
        /*0078*/ 	.dword	$str$26
	.align		8
        /*0080*/ 	.dword	$str$27
	.align		8
        /*0088*/ 	.dword	$str$28


//--------------------- .text._ZN7cutlass13device_kernelINS_4gemm6kernel13GemmUniversalIN4cute5tupleIJiiiiEEENS1_10collective13CollectiveMmaINS1_35MainloopSm100TmaUmmaWarpSpecializedILi16ELi2ELi4ENS5_IJNS4_1CILi1EEENSA_ILi2EEESB_EEEEENS5_IJNSA_ILi128EEENSA_ILi64EEENSA_ILi32EEEEEENS_6half_tENS5_IJlSB_lEEESJ_SK_NS4_8TiledMMAINS4_8MMA_AtomIJNS4_20SM100_MMA_F16BF16_SSISJ_SJ_fLi128ELi64ELNS4_4UMMA5MajorE0ELSP_0ELNSO_7ScaleInE0ELSQ_0EEEEEENS4_6LayoutINS5_IJSB_SB_SB_EEENS5_IJNSA_ILi0EEESV_SV_EEEEENS5_IJNS4_10UnderscoreESY_SY_EEEEENS4_23SM90_TMA_LOAD_MULTICASTENS4_14ComposedLayoutINS4_7SwizzleILi2ELi4ELi3EEENS4_18smem_ptr_flag_bitsILi16EEENST_INS5_IJNSA_ILi8EEESH_EEENS5_IJSH_SB_EEEEEEEvNS4_8identityENS4_13SM90_TMA_LOADES1B_vS1C_EENS_8epilogue10collective18CollectiveEpilogueINS1F_23Sm100TmaWarpSpecializedILi3ELi2ELi32ELb1ELb0EEEJSI_NS5_IJNST_ISF_SB_EENST_ISH_SB_EEEEESJ_SK_SJ_SK_NS1F_6fusion15FusionCallbacksIS1J_NS1N_17LinearCombinationISJ_fSJ_fLNS_15FloatRoundStyleE2EEESI_S1M_JEEENS4_5SM1004TMEM4LOAD26SM100_TMEM_LOAD_32dp32b32xES1D_S1B_NS4_39AutoVectorizingCopyWithAssumedAlignmentILi128EEENS4_14SM90_TMA_STOREES1B_S1Y_S1Y_EEEvvEEEEvNT_6ParamsE --------------------------
	.section	.text._ZN7cutlass13device_kernelINS_4gemm6kernel13GemmUniversalIN4cute5tupleIJiiiiEEENS1_10collective13CollectiveMmaINS1_35MainloopSm100TmaUmmaWarpSpecializedILi16ELi2ELi4ENS5_IJNS4_1CILi1EEENSA_ILi2EEESB_EEEEENS5_IJNSA_ILi128EEENSA_ILi64EEENSA_ILi32EEEEEENS_6half_tENS5_IJlSB_lEEESJ_SK_NS4_8TiledMMAINS4_8MMA_AtomIJNS4_20SM100_MMA_F16BF16_SSISJ_SJ_fLi128ELi64ELNS4_4UMMA5MajorE0ELSP_0ELNSO_7ScaleInE0ELSQ_0EEEEEENS4_6LayoutINS5_IJSB_SB_SB_EEENS5_IJNSA_ILi0EEESV_SV_EEEEENS5_IJNS4_10UnderscoreESY_SY_EEEEENS4_23SM90_TMA_LOAD_MULTICASTENS4_14ComposedLayoutINS4_7SwizzleILi2ELi4ELi3EEENS4_18smem_ptr_flag_bitsILi16EEENST_INS5_IJNSA_ILi8EEESH_EEENS5_IJSH_SB_EEEEEEEvNS4_8identityENS4_13SM90_TMA_LOADES1B_vS1C_EENS_8epilogue10collective18CollectiveEpilogueINS1F_23Sm100TmaWarpSpecializedILi3ELi2ELi32ELb1ELb0EEEJSI_NS5_IJNST_ISF_SB_EENST_ISH_SB_EEEEESJ_SK_SJ_SK_NS1F_6fusion15FusionCallbacksIS1J_NS1N_17LinearCombinationISJ_fSJ_fLNS_15FloatRoundStyleE2EEESI_S1M_JEEENS4_5SM1004TMEM4LOAD26SM100_TMEM_LOAD_32dp32b32xES1D_S1B_NS4_39AutoVectorizingCopyWithAssumedAlignmentILi128EEENS4_14SM90_TMA_STOREES1B_S1Y_S1Y_EEEvvEEEEvNT_6ParamsE,"ax",@progbits
	.align	128
.text._ZN7cutlass13device_kernelINS_4gemm6kernel13GemmUniversalIN4cute5tupleIJiiiiEEENS1_10collective13CollectiveMmaINS1_35MainloopSm100TmaUmmaWarpSpecializedILi16ELi2ELi4ENS5_IJNS4_1CILi1EEENSA_ILi2EEESB_EEEEENS5_IJNSA_ILi128EEENSA_ILi64EEENSA_ILi32EEEEEENS_6half_tENS5_IJlSB_lEEESJ_SK_NS4_8TiledMMAINS4_8MMA_AtomIJNS4_20SM100_MMA_F16BF16_SSISJ_SJ_fLi128ELi64ELNS4_4UMMA5MajorE0ELSP_0ELNSO_7ScaleInE0ELSQ_0EEEEEENS4_6LayoutINS5_IJSB_SB_SB_EEENS5_IJNSA_ILi0EEESV_SV_EEEEENS5_IJNS4_10UnderscoreESY_SY_EEEEENS4_23SM90_TMA_LOAD_MULTICASTENS4_14ComposedLayoutINS4_7SwizzleILi2ELi4ELi3EEENS4_18smem_ptr_flag_bitsILi16EEENST_INS5_IJNSA_ILi8EEESH_EEENS5_IJSH_SB_EEEEEEEvNS4_8identityENS4_13SM90_TMA_LOADES1B_vS1C_EENS_8epilogue10collective18CollectiveEpilogueINS1F_23Sm100TmaWarpSpecializedILi3ELi2ELi32ELb1ELb0EEEJSI_NS5_IJNST_ISF_SB_EENST_ISH_SB_EEEEESJ_SK_SJ_SK_NS1F_6fusion15FusionCallbacksIS1J_NS1N_17LinearCombinationISJ_fSJ_fLNS_15FloatRoundStyleE2EEESI_S1M_JEEENS4_5SM1004TMEM4LOAD26SM100_TMEM_LOAD_32dp32b32xES1D_S1B_NS4_39AutoVectorizingCopyWithAssumedAlignmentILi128EEENS4_14SM90_TMA_STOREES1B_S1Y_S1Y_EEEvvEEEEvNT_6ParamsE:
        .type           _ZN7cutlass13device_kernelINS_4gemm6kernel13GemmUniversalIN4cute5tupleIJiiiiEEENS1_10collective13CollectiveMmaINS1_35MainloopSm100TmaUmmaWarpSpecializedILi16ELi2ELi4ENS5_IJNS4_1CILi1EEENSA_ILi2EEESB_EEEEENS5_IJNSA_ILi128EEENSA_ILi64EEENSA_ILi32EEEEEENS_6half_tENS5_IJlSB_lEEESJ_SK_NS4_8TiledMMAINS4_8MMA_AtomIJNS4_20SM100_MMA_F16BF16_SSISJ_SJ_fLi128ELi64ELNS4_4UMMA5MajorE0ELSP_0ELNSO_7ScaleInE0ELSQ_0EEEEEENS4_6LayoutINS5_IJSB_SB_SB_EEENS5_IJNSA_ILi0EEESV_SV_EEEEENS5_IJNS4_10UnderscoreESY_SY_EEEEENS4_23SM90_TMA_LOAD_MULTICASTENS4_14ComposedLayoutINS4_7SwizzleILi2ELi4ELi3EEENS4_18smem_ptr_flag_bitsILi16EEENST_INS5_IJNSA_ILi8EEESH_EEENS5_IJSH_SB_EEEEEEEvNS4_8identityENS4_13SM90_TMA_LOADES1B_vS1C_EENS_8epilogue10collective18CollectiveEpilogueINS1F_23Sm100TmaWarpSpecializedILi3ELi2ELi32ELb1ELb0EEEJSI_NS5_IJNST_ISF_SB_EENST_ISH_SB_EEEEESJ_SK_SJ_SK_NS1F_6fusion15FusionCallbacksIS1J_NS1N_17LinearCombinationISJ_fSJ_fLNS_15FloatRoundStyleE2EEESI_S1M_JEEENS4_5SM1004TMEM4LOAD26SM100_TMEM_LOAD_32dp32b32xES1D_S1B_NS4_39AutoVectorizingCopyWithAssumedAlignmentILi128EEENS4_14SM90_TMA_STOREES1B_S1Y_S1Y_EEEvvEEEEvNT_6ParamsE,@function
        .size           _ZN7cutlass13device_kernelINS_4gemm6kernel13GemmUniversalIN4cute5tupleIJiiiiEEENS1_10collective13CollectiveMmaINS1_35MainloopSm100TmaUmmaWarpSpecializedILi16ELi2ELi4ENS5_IJNS4_1CILi1EEENSA_ILi2EEESB_EEEEENS5_IJNSA_ILi128EEENSA_ILi64EEENSA_ILi32EEEEEENS_6half_tENS5_IJlSB_lEEESJ_SK_NS4_8TiledMMAINS4_8MMA_AtomIJNS4_20SM100_MMA_F16BF16_SSISJ_SJ_fLi128ELi64ELNS4_4UMMA5MajorE0ELSP_0ELNSO_7ScaleInE0ELSQ_0EEEEEENS4_6LayoutINS5_IJSB_SB_SB_EEENS5_IJNSA_ILi0EEESV_SV_EEEEENS5_IJNS4_10UnderscoreESY_SY_EEEEENS4_23SM90_TMA_LOAD_MULTICASTENS4_14ComposedLayoutINS4_7SwizzleILi2ELi4ELi3EEENS4_18smem_ptr_flag_bitsILi16EEENST_INS5_IJNSA_ILi8EEESH_EEENS5_IJSH_SB_EEEEEEEvNS4_8identityENS4_13SM90_TMA_LOADES1B_vS1C_EENS_8epilogue10collective18CollectiveEpilogueINS1F_23Sm100TmaWarpSpecializedILi3ELi2ELi32ELb1ELb0EEEJSI_NS5_IJNST_ISF_SB_EENST_ISH_SB_EEEEESJ_SK_SJ_SK_NS1F_6fusion15FusionCallbacksIS1J_NS1N_17LinearCombinationISJ_fSJ_fLNS_15FloatRoundStyleE2EEESI_S1M_JEEENS4_5SM1004TMEM4LOAD26SM100_TMEM_LOAD_32dp32b32xES1D_S1B_NS4_39AutoVectorizingCopyWithAssumedAlignmentILi128EEENS4_14SM90_TMA_STOREES1B_S1Y_S1Y_EEEvvEEEEvNT_6ParamsE,(.L_x_198 - _ZN7cutlass13device_kernelINS_4gemm6kernel13GemmUniversalIN4cute5tupleIJiiiiEEENS1_10collective13CollectiveMmaINS1_35MainloopSm100TmaUmmaWarpSpecializedILi16ELi2ELi4ENS5_IJNS4_1CILi1EEENSA_ILi2EEESB_EEEEENS5_IJNSA_ILi128EEENSA_ILi64EEENSA_ILi32EEEEEENS_6half_tENS5_IJlSB_lEEESJ_SK_NS4_8TiledMMAINS4_8MMA_AtomIJNS4_20SM100_MMA_F16BF16_SSISJ_SJ_fLi128ELi64ELNS4_4UMMA5MajorE0ELSP_0ELNSO_7ScaleInE0ELSQ_0EEEEEENS4_6LayoutINS5_IJSB_SB_SB_EEENS5_IJNSA_ILi0EEESV_SV_EEEEENS5_IJNS4_10UnderscoreESY_SY_EEEEENS4_23SM90_TMA_LOAD_MULTICASTENS4_14ComposedLayoutINS4_7SwizzleILi2ELi4ELi3EEENS4_18smem_ptr_flag_bitsILi16EEENST_INS5_IJNSA_ILi8EEESH_EEENS5_IJSH_SB_EEEEEEEvNS4_8identityENS4_13SM90_TMA_LOADES1B_vS1C_EENS_8epilogue10collective18CollectiveEpilogueINS1F_23Sm100TmaWarpSpecializedILi3ELi2ELi32ELb1ELb0EEEJSI_NS5_IJNST_ISF_SB_EENST_ISH_SB_EEEEESJ_SK_SJ_SK_NS1F_6fusion15FusionCallbacksIS1J_NS1N_17LinearCombinationISJ_fSJ_fLNS_15FloatRoundStyleE2EEESI_S1M_JEEENS4_5SM1004TMEM4LOAD26SM100_TMEM_LOAD_32dp32b32xES1D_S1B_NS4_39AutoVectorizingCopyWithAssumedAlignmentILi128EEENS4_14SM90_TMA_STOREES1B_S1Y_S1Y_EEEvvEEEEvNT_6ParamsE)
        .other          _ZN7cutlass13device_kernelINS_4gemm6kernel13GemmUniversalIN4cute5tupleIJiiiiEEENS1_10collective13CollectiveMmaINS1_35MainloopSm100TmaUmmaWarpSpecializedILi16ELi2ELi4ENS5_IJNS4_1CILi1EEENSA_ILi2EEESB_EEEEENS5_IJNSA_ILi128EEENSA_ILi64EEENSA_ILi32EEEEEENS_6half_tENS5_IJlSB_lEEESJ_SK_NS4_8TiledMMAINS4_8MMA_AtomIJNS4_20SM100_MMA_F16BF16_SSISJ_SJ_fLi128ELi64ELNS4_4UMMA5MajorE0ELSP_0ELNSO_7ScaleInE0ELSQ_0EEEEEENS4_6LayoutINS5_IJSB_SB_SB_EEENS5_IJNSA_ILi0EEESV_SV_EEEEENS5_IJNS4_10UnderscoreESY_SY_EEEEENS4_23SM90_TMA_LOAD_MULTICASTENS4_14ComposedLayoutINS4_7SwizzleILi2ELi4ELi3EEENS4_18smem_ptr_flag_bitsILi16EEENST_INS5_IJNSA_ILi8EEESH_EEENS5_IJSH_SB_EEEEEEEvNS4_8identityENS4_13SM90_TMA_LOADES1B_vS1C_EENS_8epilogue10collective18CollectiveEpilogueINS1F_23Sm100TmaWarpSpecializedILi3ELi2ELi32ELb1ELb0EEEJSI_NS5_IJNST_ISF_SB_EENST_ISH_SB_EEEEESJ_SK_SJ_SK_NS1F_6fusion15FusionCallbacksIS1J_NS1N_17LinearCombinationISJ_fSJ_fLNS_15FloatRoundStyleE2EEESI_S1M_JEEENS4_5SM1004TMEM4LOAD26SM100_TMEM_LOAD_32dp32b32xES1D_S1B_NS4_39AutoVectorizingCopyWithAssumedAlignmentILi128EEENS4_14SM90_TMA_STOREES1B_S1Y_S1Y_EEEvvEEEEvNT_6ParamsE,@"STO_CUDA_ENTRY STV_DEFAULT"
_ZN7cutlass13device_kernelINS_4gemm6kernel13GemmUniversalIN4cute5tupleIJiiiiEEENS1_10collective13CollectiveMmaINS1_35MainloopSm100TmaUmmaWarpSpecializedILi16ELi2ELi4ENS5_IJNS4_1CILi1EEENSA_ILi2EEESB_EEEEENS5_IJNSA_ILi128EEENSA_ILi64EEENSA_ILi32EEEEEENS_6half_tENS5_IJlSB_lEEESJ_SK_NS4_8TiledMMAINS4_8MMA_AtomIJNS4_20SM100_MMA_F16BF16_SSISJ_SJ_fLi128ELi64ELNS4_4UMMA5MajorE0ELSP_0ELNSO_7ScaleInE0ELSQ_0EEEEEENS4_6LayoutINS5_IJSB_SB_SB_EEENS5_IJNSA_ILi0EEESV_SV_EEEEENS5_IJNS4_10UnderscoreESY_SY_EEEEENS4_23SM90_TMA_LOAD_MULTICASTENS4_14ComposedLayoutINS4_7SwizzleILi2ELi4ELi3EEENS4_18smem_ptr_flag_bitsILi16EEENST_INS5_IJNSA_ILi8EEESH_EEENS5_IJSH_SB_EEEEEEEvNS4_8identityENS4_13SM90_TMA_LOADES1B_vS1C_EENS_8epilogue10collective18CollectiveEpilogueINS1F_23Sm100TmaWarpSpecializedILi3ELi2ELi32ELb1ELb0EEEJSI_NS5_IJNST_ISF_SB_EENST_ISH_SB_EEEEESJ_SK_SJ_SK_NS1F_6fusion15FusionCallbacksIS1J_NS1N_17LinearCombinationISJ_fSJ_fLNS_15FloatRoundStyleE2EEESI_S1M_JEEENS4_5SM1004TMEM4LOAD26SM100_TMEM_LOAD_32dp32b32xES1D_S1B_NS4_39AutoVectorizingCopyWithAssumedAlignmentILi128EEENS4_14SM90_TMA_STOREES1B_S1Y_S1Y_EEEvvEEEEvNT_6ParamsE:
[----:B------:R-:W1:Y:S01]  /*0000*/  LDC R1, c[0x0][0x37c] ;  /* 0x0000df00ff017b82 */ /* 0x000e620000000800 */
[----:B------:R-:W2:Y:S01]  /*0010*/  S2R R91, SR_TID.X ;  /* 0x00000000005b7919 */ /* 0x000ea20000002100 */
[----:B------:R-:W3:Y:S01]  /*0020*/  LDCU.64 UR8, c[0x0][0x890] ;  /* 0x00011200ff0877ac */ /* 0x000ee20008000a00 */
[----:B------:R-:W-:Y:S02]  /*0030*/  PRMT R84, RZ, 0x7610, R84 ;  /* 0x00007610ff547816 */ /* 0x000fe40000000054 */
[----:B------:R-:W-:Y:S01]  /*0040*/  ELECT P3, URZ, PT ;  /* 0x0000000000ff782f */ /* 0x000fe20003860000 */
[----:B---3--:R-:W-:-:S04]  /*0050*/  UISETP.NE.U32.AND UP0, UPT, UR8, URZ, UPT ;  /* 0x000000ff0800728c */ /* 0x008fc8000bf05070 */
[----:B------:R-:W-:Y:S01]  /*0060*/  UISETP.NE.AND.EX UP0, UPT, UR9, URZ, UPT, UP0 ;  /* 0x000000ff0900728c */ /* 0x000fe2000bf05300 */
[----:B--2---:R-:W-:-:S05]  /*0070*/  SHF.R.U32.HI R85, RZ, 0x5, R91 ;  /* 0x00000005ff557819 */ /* 0x004fca000001165b */
[----:B------:R-:W2:Y:S02]  /*0080*/  SHFL.IDX PT, R0, R85, RZ, 0x1f ;  /* 0x00001fff55007589 */ /* 0x000ea400000e0000 */
[----:B--2---:R-:W-:Y:S01]  /*0090*/  R2UR UR22, R0 ;  /* 0x00000000001672ca */ /* 0x004fe200000e0000 */
[----:B-1----:R-:W-:-:S14]  /*00a0*/  BRA.U UP0, `(.L_x_0) ;  /* 0x0000000100307547 */ /* 0x002fdc000b800000 */
[----:B------:R-:W1:Y:S02]  /*00b0*/  LDCU.64 UR4, c[0x0][0x888] ;  /* 0x00011100ff0477ac */ /* 0x000e640008000a00 */
[----:B-1----:R-:W-:-:S04]  /*00c0*/  UISETP.NE.U32.AND UP0, UPT, UR4, URZ, UPT ;  /* 0x000000ff0400728c */ /* 0x002fc8000bf05070 */
[----:B------:R-:W-:-:S09]  /*00d0*/  UISETP.NE.AND.EX UP0, UPT, UR5, URZ, UPT, UP0 ;  /* 0x000000ff0500728c */ /* 0x000fd2000bf05300 */
[----:B------:R-:W-:Y:S05]  /*00e0*/  BRA.U !UP0, `(.L_x_1) ;  /* 0x0000000108147547 */ /* 0x000fea000b800000 */
[----:B------:R-:W1:Y:S01]  /*00f0*/  LDC.64 R2, c[0x0][0x888] ;  /* 0x00022200ff027b82 */ /* 0x000e620000000a00 */
[----:B------:R-:W1:Y:S02]  /*0100*/  LDCU.64 UR4, c[0x0][0x358] ;  /* 0x00006b00ff0477ac */ /* 0x000e640008000a00 */
[----:B-1----:R1:W5:Y:S01]  /*0110*/  LDG.E R41, desc[UR4][R2.64] ;  /* 0x0000000402297981 */ /* 0x002362000c1e1900 */
[----:B------:R-:W-:Y:S01]  /*0120*/  HFMA2 R84, -RZ, RZ, 0, 5.9604644775390625e-08 ;  /* 0x00000001ff547431 */ /* 0x000fe200000001ff */
[----:B------:R-:W-:Y:S05]  /*0130*/  BRA `(.L_x_0) ;  /* 0x00000000000c7947 */ /* 0x000fea0003800000 */
.L_x_1:
[----:B------:R-:W1:Y:S01]  /*0140*/  LDCU UR4, c[0x0][0x880] ;  /* 0x00011000ff0477ac */ /* 0x000e620008000800 */
[----:B------:R-:W-:Y:S01]  /*0150*/  HFMA2 R84, -RZ, RZ, 0, 5.9604644775390625e-08 ;  /* 0x00000001ff547431 */ /* 0x000fe200000001ff */
[----:B-1----:R-:W-:-:S07]  /*0160*/  MOV R41, UR4 ;  /* 0x0000000400297c02 */ /* 0x002fce0008000f00 */
.L_x_0:
[----:B------:R-:W2:Y:S02]  /*0170*/  LDCU.64 UR4, c[0x0][0x8b0] ;  /* 0x00011600ff0477ac */ /* 0x000ea40008000a00 */
[----:B--2---:R-:W-:-:S04]  /*0180*/  UISETP.NE.U32.AND UP0, UPT, UR4, URZ, UPT ;  /* 0x000000ff0400728c */ /* 0x004fc8000bf05070 */
[----:B------:R-:W-:-:S09]  /*0190*/  UISETP.NE.AND.EX UP0, UPT, UR5, URZ, UPT, UP0 ;  /* 0x000000ff0500728c */ /* 0x000fd2000bf05300 */
[----:B------:R-:W-:Y:S05]  /*01a0*/  BRA.U UP0, `(.L_x_2) ;  /* 0x0000000100287547 */ /* 0x000fea000b800000 */
[----:B------:R-:W2:Y:S02]  /*01b0*/  LDCU.64 UR4, c[0x0][0x8a8] ;  /* 0x00011500ff0477ac */ /* 0x000ea40008000a00 */
[----:B--2---:R-:W-:-:S04]  /*01c0*/  UISETP.NE.U32.AND UP0, UPT, UR4, URZ, UPT ;  /* 0x000000ff0400728c */ /* 0x004fc8000bf05070 */
[----:B------:R-:W-:-:S09]  /*01d0*/  UISETP.NE.AND.EX UP0, UPT, UR5, URZ, UPT, UP0 ;  /* 0x000000ff0500728c */ /* 0x000fd2000bf05300 */
[----:B------:R-:W-:Y:S05]  /*01e0*/  BRA.U !UP0, `(.L_x_3) ;  /* 0x0000000108107547 */ /* 0x000fea000b800000 */
[----:B------:R-:W2:Y:S01]  /*01f0*/  LDC.64 R38, c[0x0][0x8a8] ;  /* 0x00022a00ff267b82 */ /* 0x000ea20000000a00 */
[----:B------:R-:W2:Y:S02]  /*0200*/  LDCU.64 UR4, c[0x0][0x358] ;  /* 0x00006b00ff0477ac */ /* 0x000ea40008000a00 */
[----:B--2---:R2:W5:Y:S01]  /*0210*/  LDG.E R38, desc[UR4][R38.64] ;  /* 0x0000000426267981 */ /* 0x004562000c1e1900 */
[----:B------:R-:W-:Y:S05]  /*0220*/  BRA `(.L_x_2) ;  /* 0x0000000000087947 */ /* 0x000fea0003800000 */
.L_x_3:
[----:B------:R-:W2:Y:S02]  /*0230*/  LDCU UR4, c[0x0][0x8a0] ;  /* 0x00011400ff0477ac */ /* 0x000ea40008000800 */
[----:B--2---:R-:W-:Y:S02]  /*0240*/  MOV R38, UR4 ;  /* 0x0000000400267c02 */ /* 0x004fe40008000f00 */
.L_x_2:
[----:B------:R-:W-:Y:S01]  /*0250*/  IMAD.U32 R0, RZ, RZ, UR22 ;  /* 0x00000016ff007e24 */ /* 0x000fe2000f8e00ff */
[----:B------:R-:W-:Y:S04]  /*0260*/  BSSY.RECONVERGENT B0, `(.L_x_4) ;  /* 0x000000c000007945 */ /* 0x000fe80003800200 */
[C---:B------:R-:W-:Y:S02]  /*0270*/  ISETP.NE.OR P1, PT, R0.reuse, 0x1, !P3 ;  /* 0x000000010000780c */ /* 0x040fe40005f25670 */
[----:B------:R-:W-:-:S11]  /*0280*/  ISETP.NE.OR P0, PT, R0, 0x3, !P3 ;  /* 0x000000030000780c */ /* 0x000fd60005f05670 */
[----:B------:R-:W-:Y:S05]  /*0290*/  @P1 BRA `(.L_x_5) ;  /* 0x0000000000201947 */ /* 0x000fea0003800000 */
[----:B------:R-:W3:Y:S02]  /*02a0*/  LDCU.64 UR4, c[0x0][0x348] ;  /* 0x00006900ff0477ac */ /* 0x000ee40008000a00 */
[----:B---3--:R-:W-:Y:S02]  /*02b0*/  UIADD3 UR6, UP1, UPT, UR4, 0x80, URZ ;  /* 0x0000008004067890 */ /* 0x008fe4000ff3e0ff */
[----:B------:R-:W-:Y:S02]  /*02c0*/  UIADD3 UR4, UP0, UPT, UR4, 0x180, URZ ;  /* 0x0000018004047890 */ /* 0x000fe4000ff1e0ff */
[----:B------:R-:W-:Y:S02]  /*02d0*/  UIADD3.X UR7, UPT, UPT, URZ, UR5, URZ, UP1, !UPT ;  /* 0x00000005ff077290 */ /* 0x000fe40008ffe4ff */
[----:B------:R-:W-:-:S07]  /*02e0*/  UIADD3.X UR5, UPT, UPT, URZ, UR5, URZ, UP0, !UPT ;  /* 0x00000005ff057290 */ /* 0x000fce00087fe4ff */
[----:B------:R3:W-:Y:S02]  /*02f0*/  UTMACCTL.PF [UR6] ;  /* 0x00000000060079b9 */ /* 0x0007e40008040000 */
[----:B------:R3:W-:Y:S02]  /*0300*/  UTMACCTL.PF [UR4] ;  /* 0x00000000040079b9 */ /* 0x0007e40008040000 */
[----:B---3--:R-:W-:Y:S01]  /*0310*/  NOP ;  /* 0x0000000000007918 */ /* 0x008fe20000000000 */
.L_x_5:
[----:B------:R-:W-:Y:S05]  /*0320*/  BSYNC.RECONVERGENT B0 ;  /* 0x0000000000007941 */ /* 0x000fea0003800200 */
.L_x_4:
[----:B------:R-:W-:Y:S04]  /*0330*/  BSSY.RECONVERGENT B0, `(.L_x_6) ;  /* 0x000000a000007945 */ /* 0x000fe80003800200 */
        /* <DEDUP_REMOVED lines=9> */
.L_x_7:
[----:B------:R-:W-:Y:S05]  /*03d0*/  BSYNC.RECONVERGENT B0 ;  /* 0x0000000000007941 */ /* 0x000fea0003800200 */
.L_x_6:
[----:B------:R-:W3:Y:S01]  /*03e0*/  LDCU.64 UR4, c[0x0][0x888] ;  /* 0x00011100ff0477ac */ /* 0x000ee20008000a00 */
[----:B------:R-:W-:Y:S02]  /*03f0*/  UISETP.EQ.U32.AND UP1, UPT, UR8, URZ, UPT ;  /* 0x000000ff0800728c */ /* 0x000fe4000bf22070 */
[----:B------:R-:W-:Y:S02]  /*0400*/  UPLOP3.LUT UP3, UPT, UPT, UPT, UPT, 0x80, 0x8 ;  /* 0x000000000008789c */ /* 0x000fe40003f6f070 */
[----:B---3--:R-:W-:-:S04]  /*0410*/  UISETP.NE.U32.AND UP0, UPT, UR4, URZ, UPT ;  /* 0x000000ff0400728c */ /* 0x008fc8000bf05070 */
[----:B------:R-:W-:-:S04]  /*0420*/  UISETP.NE.AND.EX UP0, UPT, UR5, URZ, UPT, UP0 ;  /* 0x000000ff0500728c */ /* 0x000fc8000bf05300 */
[----:B------:R-:W-:-:S04]  /*0430*/  UISETP.EQ.OR.EX UP2, UPT, UR9, URZ, !UP0, UP1 ;  /* 0x000000ff0900728c */ /* 0x000fc8000c742710 */
[----:B------:R-:W-:-:S06]  /*0440*/  UP2UR UR4, UPR, URZ, 0x4 ;  /* 0x00000004ff047883 */ /* 0x000fcc0008000000 */
[----:B------:R-:W-:Y:S01]  /*0450*/  MOV R88, UR4 ;  /* 0x0000000400587c02 */ /* 0x000fe20008000f00 */
[----:B------:R-:W-:Y:S06]  /*0460*/  BRA.U !UP2, `(.L_x_8) ;  /* 0x000000010a207547 */ /* 0x000fec000b800000 */
[----:B------:R-:W-:Y:S01]  /*0470*/  UISETP.NE.U32.AND UP1, UPT, UR8, URZ, UPT ;  /* 0x000000ff0800728c */ /* 0x000fe2000bf25070 */
[----:B-----5:R-:W-:Y:S01]  /*0480*/  FSETP.NEU.AND P0, PT, R41, RZ, PT ;  /* 0x000000ff2900720b */ /* 0x020fe20003f0d000 */
[----:B------:R-:W-:Y:S02]  /*0490*/  USEL UR4, URZ, 0xffffffff, UP0 ;  /* 0xffffffffff047887 */ /* 0x000fe40008000000 */
[----:B------:R-:W-:-:S10]  /*04a0*/  UISETP.NE.AND.EX UP1, UPT, UR9, URZ, UPT, UP1 ;  /* 0x000000ff0900728c */ /* 0x000fd4000bf25310 */
[----:B------:R-:W-:Y:S01]  /*04b0*/  VOTEU.ANY UP0, P0 ;  /* 0x0000000000ff7886 */ /* 0x000fe20000000100 */
[----:B------:R-:W-:-:S04]  /*04c0*/  @!UP1 USEL UR4, URZ, 0xffffffff, UP0 ;  /* 0xffffffffff049887 */ /* 0x000fc80008000000 */
[----:B------:R-:W-:-:S04]  /*04d0*/  ULOP3.LUT UR4, UR4, 0x1, URZ, 0xc0, !UPT ;  /* 0x0000000104047892 */ /* 0x000fc8000f8ec0ff */
[----:B------:R-:W-:-:S11]  /*04e0*/  UISETP.NE.U32.AND UP3, UPT, UR4, 0x1, UPT ;  /* 0x000000010400788c */ /* 0x000fd6000bf65070 */
.L_x_8:
[----:B-1----:R-:W1:Y:S01]  /*04f0*/  SHFL.IDX PT, R2, R85, RZ, 0x1f ;  /* 0x00001fff55027589 */ /* 0x002e6200000e0000 */
[----:B------:R-:W-:-:S04]  /*0500*/  UISETP.NE.AND UP0, UPT, UR22, 0x2, UPT ;  /* 0x000000021600788c */ /* 0x000fc8000bf05270 */
[----:B------:R-:W-:Y:S01]  /*0510*/  USEL UR37, URZ, 0x1, UP0 ;  /* 0x00000001ff257887 */ /* 0x000fe20008000000 */
[----:B-1----:R-:W-:-:S13]  /*0520*/  ISETP.NE.AND P0, PT, R2, RZ, PT ;  /* 0x000000ff0200720c */ /* 0x002fda0003f05270 */
[----:B------:R-:W-:Y:S05]  /*0530*/  @P0 BRA `(.L_x_9) ;  /* 0x0000000000c40947 */ /* 0x000fea0003800000 */
[----:B------:R-:W-:Y:S01]  /*0540*/  ELECT P0, URZ, PT ;  /* 0x0000000000ff782f */ /* 0x000fe20003800000 */
[----:B------:R-:W-:-:S12]  /*0550*/  BSSY.RECONVERGENT B0, `(.L_x_9) ;  /* 0x000002f000007945 */ /* 0x000fd80003800200 */
[----:B------:R-:W-:Y:S05]  /*0560*/  @!P0 BRA `(.L_x_10) ;  /* 0x0000000000b48947 */ /* 0x000fea0003800000 */
[----:B------:R-:W1:Y:S01]  /*0570*/  S2UR UR4, SR_CgaCtaId ;  /* 0x00000000000479c3 */ /* 0x000e620000008800 */
[----:B------:R-:W-:Y:S01]  /*0580*/  UMOV UR5, 0x400 ;  /* 0x0000040000057882 */ /* 0x000fe20000000000 */
[----:B------:R-:W-:Y:S01]  /*0590*/  UMOV UR8, 0x1 ;  /* 0x0000000100087882 */ /* 0x000fe20000000000 */
[----:B------:R-:W-:Y:S01]  /*05a0*/  UMOV UR6, 0x2 ;  /* 0x0000000200067882 */ /* 0x000fe20000000000 */
[----:B------:R-:W-:-:S04]  /*05b0*/  UIADD3 UR8, UPT, UPT, -UR8, 0x100000, URZ ;  /* 0x0010000008087890 */ /* 0x000fc8000fffe1ff */
[----:B------:R-:W-:Y:S02]  /*05c0*/  USHF.L.U32 UR9, UR8, 0xb, URZ ;  /* 0x0000000b08097899 */ /* 0x000fe400080006ff */
[----:B------:R-:W-:Y:S02]  /*05d0*/  USHF.L.U32 UR8, UR8, 0x1, URZ ;  /* 0x0000000108087899 */ /* 0x000fe400080006ff */
[----:B------:R-:W-:-:S04]  /*05e0*/  UIADD3 UR6, UPT, UPT, -UR6, 0x100000, URZ ;  /* 0x0010000006067890 */ /* 0x000fc8000fffe1ff */
[----:B------:R-:W-:Y:S02]  /*05f0*/  USHF.L.U32 UR7, UR6, 0xb, URZ ;  /* 0x0000000b06077899 */ /* 0x000fe400080006ff */
[----:B------:R-:W-:Y:S02]  /*0600*/  USHF.L.U32 UR6, UR6, 0x1, URZ ;  /* 0x0000000106067899 */ /* 0x000fe400080006ff */
[----:B-1----:R-:W-:Y:S01]  /*0610*/  ULEA UR4, UR4, UR5, 0x18 ;  /* 0x0000000504047291 */ /* 0x002fe2000f8ec0ff */
[----:B------:R-:W1:Y:S11]  /*0620*/  FENCE.VIEW.ASYNC.S ;  /* 0x00000000000073c6 */ /* 0x000e760000000000 */
[----:B-1----:R1:W3:Y:S01]  /*0630*/  SYNCS.EXCH.64 URZ, [UR4], UR8 ;  /* 0x0000000804ff75b2 */ /* 0x0022e20008000100 */
[----:B------:R1:W4:Y:S01]  /*0640*/  SYNCS.EXCH.64 URZ, [UR4+0x80], UR6 ;  /* 0x0000800604ff75b2 */ /* 0x0003220008000100 */
[----:B------:R1:W1:Y:S01]  /*0650*/  SYNCS.EXCH.64 URZ, [UR4+0x8], UR8 ;  /* 0x0000080804ff75b2 */ /* 0x0002620008000100 */
        /* <DEDUP_REMOVED lines=29> */
[----:B---34-:R-:W-:Y:S01]  /*0830*/  NOP ;  /* 0x0000000000007918 */ /* 0x018fe20000000000 */
.L_x_10:
[----:B-1----:R-:W-:Y:S05]  /*0840*/  BSYNC.RECONVERGENT B0 ;  /* 0x0000000000007941 */ /* 0x002fea0003800200 */
.L_x_9:
[----:B------:R-:W1:Y:S01]  /*0850*/  SHFL.IDX PT, R2, R85, RZ, 0x1f ;  /* 0x00001fff55027589 */ /* 0x000e6200000e0000 */
[----:B------:R-:W-:Y:S01]  /*0860*/  NOP ;  /* 0x0000000000007918 */ /* 0x000fe20000000000 */
[----:B-1----:R-:W-:-:S13]  /*0870*/  ISETP.NE.AND P0, PT, R2, 0x1, PT ;  /* 0x000000010200780c */ /* 0x002fda0003f05270 */
[----:B------:R-:W-:Y:S05]  /*0880*/  @P0 BRA `(.L_x_11) ;  /* 0x0000000000500947 */ /* 0x000fea0003800000 */
        /* <DEDUP_REMOVED lines=9> */
[----:B------:R-:W-:Y:S01]  /*0920*/  USHF.L.U32 UR6, UR6, 0x1, URZ ;  /* 0x0000000106067899 */ /* 0x000fe200080006ff */
[----:B------:R-:W-:Y:S01]  /*0930*/  ELECT P0, URZ, PT ;  /* 0x0000000000ff782f */ /* 0x000fe20003800000 */
[----:B-1----:R-:W-:Y:S01]  /*0940*/  ULEA UR4, UR4, UR5, 0x18 ;  /* 0x0000000504047291 */ /* 0x002fe2000f8ec0ff */
[----:B------:R-:W1:Y:S11]  /*0950*/  FENCE.VIEW.ASYNC.S ;  /* 0x00000000000073c6 */ /* 0x000e760000000000 */
[----:B-1----:R1:W3:Y:S01]  /*0960*/  SYNCS.EXCH.64 URZ, [UR4+0x100], UR8 ;  /* 0x0001000804ff75b2 */ /* 0x0022e20008000100 */
[----:B------:R1:W4:Y:S01]  /*0970*/  SYNCS.EXCH.64 URZ, [UR4+0x118], UR6 ;  /* 0x0001180604ff75b2 */ /* 0x0003220008000100 */
[----:B------:R1:W1:Y:S01]  /*0980*/  SYNCS.EXCH.64 URZ, [UR4+0x108], UR8 ;  /* 0x0001080804ff75b2 */ /* 0x0002620008000100 */
[----:B------:R1:W1:Y:S01]  /*0990*/  SYNCS.EXCH.64 URZ, [UR4+0x120], UR6 ;  /* 0x0001200604ff75b2 */ /* 0x0002620008000100 */
[----:B------:R1:W1:Y:S01]  /*09a0*/  SYNCS.EXCH.64 URZ, [UR4+0x110], UR8 ;  /* 0x0001100804ff75b2 */ /* 0x0002620008000100 */
[----:B------:R1:W1:Y:S01]  /*09b0*/  SYNCS.EXCH.64 URZ, [UR4+0x128], UR6 ;  /* 0x0001280604ff75b2 */ /* 0x0002620008000100 */
[----:B------:R-:W-:Y:S01]  /*09c0*/  NOP ;  /* 0x0000000000007918 */ /* 0x000fe20000000000 */
.L_x_11:
[----:B------:R-:W2:Y:S01]  /*09d0*/  SHFL.IDX PT, R2, R85, RZ, 0x1f ;  /* 0x00001fff55027589 */ /* 0x000ea200000e0000 */
[----:B------:R-:W-:Y:S01]  /*09e0*/  NOP ;  /* 0x0000000000007918 */ /* 0x000fe20000000000 */
[----:B--2---:R-:W-:-:S13]  /*09f0*/  ISETP.NE.AND P0, PT, R2, 0x3, PT ;  /* 0x000000030200780c */ /* 0x004fda0003f05270 */
[----:B------:R-:W-:Y:S05]  /*0a00*/  @P0 BRA `(.L_x_12) ;  /* 0x0000000000300947 */ /* 0x000fea0003800000 */
[----:B-1----:R-:W1:Y:S01]  /*0a10*/  S2UR UR6, SR_CgaCtaId ;  /* 0x00000000000679c3 */ /* 0x002e620000008800 */
[----:B------:R-:W-:Y:S01]  /*0a20*/  UMOV UR4, 0x400 ;  /* 0x0000040000047882 */ /* 0x000fe20000000000 */
[----:B------:R-:W-:Y:S01]  /*0a30*/  UMOV UR5, 0x20 ;  /* 0x0000002000057882 */ /* 0x000fe20000000000 */
[----:B------:R-:W-:Y:S01]  /*0a40*/  ELECT P0, URZ, PT ;  /* 0x0000000000ff782f */ /* 0x000fe20003800000 */
[----:B-1----:R-:W-:Y:S02]  /*0a50*/  ULEA UR6, UR6, UR4, 0x18 ;  /* 0x0000000406067291 */ /* 0x002fe4000f8ec0ff */
[----:B------:R-:W-:-:S04]  /*0a60*/  UIADD3 UR4, UPT, UPT, -UR5, 0x100000, URZ ;  /* 0x0010000005047890 */ /* 0x000fc8000fffe1ff */
[----:B------:R-:W-:Y:S02]  /*0a70*/  USHF.L.U32 UR5, UR4, 0xb, URZ ;  /* 0x0000000b04057899 */ /* 0x000fe400080006ff */
[----:B------:R-:W-:Y:S01]  /*0a80*/  USHF.L.U32 UR4, UR4, 0x1, URZ ;  /* 0x0000000104047899 */ /* 0x000fe200080006ff */
[----:B------:R-:W1:Y:S11]  /*0a90*/  FENCE.VIEW.ASYNC.S ;  /* 0x00000000000073c6 */ /* 0x000e760000000000 */
[----:B-1----:R2:W1:Y:S01]  /*0aa0*/  SYNCS.EXCH.64 URZ, [UR6+0x130], UR4 ;  /* 0x0001300406ff75b2 */ /* 0x0024620008000100 */
[----:B------:R2:W1:Y:S02]  /*0ab0*/  SYNCS.EXCH.64 URZ, [UR6+0x138], UR4 ;  /* 0x0001380406ff75b2 */ /* 0x0004640008000100 */
[----:B--2---:R-:W-:Y:S01]  /*0ac0*/  NOP ;  /* 0x0000000000007918 */ /* 0x004fe20000000000 */
.L_x_12:
[----:B------:R-:W2:Y:S01]  /*0ad0*/  SHFL.IDX PT, R2, R85, RZ, 0x1f ;  /* 0x00001fff55027589 */ /* 0x000ea200000e0000 */
[----:B------:R-:W-:Y:S01]  /*0ae0*/  NOP ;  /* 0x0000000000007918 */ /* 0x000fe20000000000 */
[----:B--2---:R-:W-:-:S13]  /*0af0*/  ISETP.NE.AND P0, PT, R2, 0x4, PT ;  /* 0x000000040200780c */ /* 0x004fda0003f05270 */
[----:B------:R-:W-:Y:S05]  /*0b00*/  @P0 BRA `(.L_x_13) ;  /* 0x00000000004c0947 */ /* 0x000fea0003800000 */
[----:B-1----:R-:W1:Y:S01]  /*0b10*/  S2UR UR6, SR_CgaCtaId ;  /* 0x00000000000679c3 */ /* 0x002e620000008800 */
[----:B------:R-:W-:Y:S01]  /*0b20*/  UMOV UR4, 0x1e0 ;  /* 0x000001e000047882 */ /* 0x000fe20000000000 */
[----:B------:R-:W-:Y:S01]  /*0b30*/  UMOV UR5, 0x400 ;  /* 0x0000040000057882 */ /* 0x000fe20000000000 */
[----:B------:R-:W-:Y:S01]  /*0b40*/  USEL UR4, UR4, 0x1a0, UP3 ;  /* 0x000001a004047887 */ /* 0x000fe20009800000 */
[----:B------:R-:W-:Y:S01]  /*0b50*/  UMOV UR8, 0x1 ;  /* 0x0000000100087882 */ /* 0x000fe20000000000 */
[----:B------:R-:W-:Y:S01]  /*0b60*/  ELECT P0, URZ, PT ;  /* 0x0000000000ff782f */ /* 0x000fe20003800000 */
[----:B------:R-:W-:-:S04]  /*0b70*/  UIADD3 UR8, UPT, UPT, -UR8, 0x100000, URZ ;  /* 0x0010000008087890 */ /* 0x000fc8000fffe1ff */
[----:B------:R-:W-:Y:S02]  /*0b80*/  USHF.L.U32 UR9, UR8, 0xb, URZ ;  /* 0x0000000b08097899 */ /* 0x000fe400080006ff */
[----:B------:R-:W-:Y:S02]  /*0b90*/  USHF.L.U32 UR8, UR8, 0x1, URZ ;  /* 0x0000000108087899 */ /* 0x000fe400080006ff */
[----:B-1----:R-:W-:Y:S02]  /*0ba0*/  ULEA UR6, UR6, UR5, 0x18 ;  /* 0x0000000506067291 */ /* 0x002fe4000f8ec0ff */
[----:B------:R-:W-:-:S04]  /*0bb0*/  UIADD3 UR4, UPT, UPT, -UR4, 0x100000, URZ ;  /* 0x0010000004047890 */ /* 0x000fc8000fffe1ff */
[----:B------:R-:W-:Y:S02]  /*0bc0*/  USHF.L.U32 UR5, UR4, 0xb, URZ ;  /* 0x0000000b04057899 */ /* 0x000fe400080006ff */
[----:B------:R-:W-:Y:S01]  /*0bd0*/  USHF.L.U32 UR4, UR4, 0x1, URZ ;  /* 0x0000000104047899 */ /* 0x000fe200080006ff */
[----:B------:R-:W1:Y:S03]  /*0be0*/  FENCE.VIEW.ASYNC.S ;  /* 0x00000000000073c6 */ /* 0x000e660000000000 */
[----:B-1----:R2:W1:Y:S08]  /*0bf0*/  SYNCS.EXCH.64 URZ, [UR6+0x140], UR8 ;  /* 0x0001400806ff75b2 */ /* 0x0024700008000100 */
[----:B------:R2:W1:Y:S01]  /*0c00*/  SYNCS.EXCH.64 URZ, [UR6+0x150], UR4 ;  /* 0x0001500406ff75b2 */ /* 0x0004620008000100 */
[----:B------:R2:W1:Y:S01]  /*0c10*/  SYNCS.EXCH.64 URZ, [UR6+0x148], UR8 ;  /* 0x0001480806ff75b2 */ /* 0x0004620008000100 */
[----:B------:R2:W1:Y:S02]  /*0c20*/  SYNCS.EXCH.64 URZ, [UR6+0x158], UR4 ;  /* 0x0001580406ff75b2 */ /* 0x0004640008000100 */
[----:B--2---:R-:W-:Y:S01]  /*0c30*/  NOP ;  /* 0x0000000000007918 */ /* 0x004fe20000000000 */
.L_x_13:
[----:B------:R-:W2:Y:S01]  /*0c40*/  SHFL.IDX PT, R2, R85, RZ, 0x1f ;  /* 0x00001fff55027589 */ /* 0x000ea200000e0000 */
[----:B------:R-:W-:Y:S01]  /*0c50*/  NOP ;  /* 0x0000000000007918 */ /* 0x000fe20000000000 */
[----:B--2---:R-:W-:-:S13]  /*0c60*/  ISETP.NE.AND P0, PT, R2, 0x5, PT ;  /* 0x000000050200780c */ /* 0x004fda0003f05270 */
[----:B------:R-:W-:Y:S05]  /*0c70*/  @P0 BRA `(.L_x_14) ;  /* 0x0000000000580947 */ /* 0x000fea0003800000 */
[----:B-1----:R-:W1:Y:S01]  /*0c80*/  S2UR UR4, SR_CgaCtaId ;  /* 0x00000000000479c3 */ /* 0x002e620000008800 */
        /* <DEDUP_REMOVED lines=12> */
[----:B-1----:R2:W1:Y:S01]  /*0d50*/  SYNCS.EXCH.64 URZ, [UR4+0x160], UR8 ;  /* 0x0001600804ff75b2 */ /* 0x0024620008000100 */
[----:B------:R2:W1:Y:S01]  /*0d60*/  SYNCS.EXCH.64 URZ, [UR4+0x180], UR6 ;  /* 0x0001800604ff75b2 */ /* 0x0004620008000100 */
[----:B------:R2:W1:Y:S01]  /*0d70*/  SYNCS.EXCH.64 URZ, [UR4+0x168], UR8 ;  /* 0x0001680804ff75b2 */ /* 0x0004620008000100 */
[----:B------:R2:W1:Y:S01]  /*0d80*/  SYNCS.EXCH.64 URZ, [UR4+0x188], UR6 ;  /* 0x0001880604ff75b2 */ /* 0x0004620008000100 */
[----:B------:R2:W1:Y:S01]  /*0d90*/  SYNCS.EXCH.64 URZ, [UR4+0x170], UR8 ;  /* 0x0001700804ff75b2 */ /* 0x0004620008000100 */
[----:B------:R2:W1:Y:S01]  /*0da0*/  SYNCS.EXCH.64 URZ, [UR4+0x190], UR6 ;  /* 0x0001900604ff75b2 */ /* 0x0004620008000100 */
[----:B------:R2:W1:Y:S01]  /*0db0*/  SYNCS.EXCH.64 URZ, [UR4+0x178], UR8 ;  /* 0x0001780804ff75b2 */ /* 0x0004620008000100 */
[----:B------:R2:W1:Y:S02]  /*0dc0*/  SYNCS.EXCH.64 URZ, [UR4+0x198], UR6 ;  /* 0x0001980604ff75b2 */ /* 0x0004640008000100 */
[----:B--2---:R-:W-:Y:S01]  /*0dd0*/  NOP ;  /* 0x0000000000007918 */ /* 0x004fe20000000000 */
.L_x_14:
[----:B------:R-:W2:Y:S01]  /*0de0*/  SHFL.IDX PT, R2, R85, RZ, 0x1f ;  /* 0x00001fff55027589 */ /* 0x000ea200000e0000 */
[----:B------:R-:W-:Y:S01]  /*0df0*/  NOP ;  /* 0x0000000000007918 */ /* 0x000fe20000000000 */
[----:B--2---:R-:W-:-:S13]  /*0e00*/  ISETP.NE.AND P0, PT, R2, 0x3, PT ;  /* 0x000000030200780c */ /* 0x004fda0003f05270 */
[----:B------:R-:W-:Y:S05]  /*0e10*/  @P0 BRA `(.L_x_15) ;  /* 0x0000000000380947 */ /* 0x000fea0003800000 */
[----:B------:R-:W2:Y:S01]  /*0e20*/  S2UR UR5, SR_CgaCtaId ;  /* 0x00000000000579c3 */ /* 0x000ea20000008800 */
[----:B-1----:R-:W-:Y:S01]  /*0e30*/  UMOV UR4, 0x400 ;  /* 0x0000040000047882 */ /* 0x002fe20000000000 */
[----:B------:R-:W-:Y:S01]  /*0e40*/  UMOV UR6, 0x20 ;  /* 0x0000002000067882 */ /* 0x000fe20000000000 */
[----:B------:R-:W-:Y:S01]  /*0e50*/  ELECT P0, URZ, PT ;  /* 0x0000000000ff782f */ /* 0x000fe20003800000 */
[----:B------:R-:W-:-:S04]  /*0e60*/  UIADD3 UR6, UPT, UPT, -UR6, 0x100000, URZ ;  /* 0x0010000006067890 */ /* 0x000fc8000fffe1ff */
[----:B------:R-:W-:Y:S02]  /*0e70*/  USHF.L.U32 UR7, UR6, 0xb, URZ ;  /* 0x0000000b06077899 */ /* 0x000fe400080006ff */
[----:B------:R-:W-:Y:S02]  /*0e80*/  USHF.L.U32 UR6, UR6, 0x1, URZ ;  /* 0x0000000106067899 */ /* 0x000fe400080006ff */
[----:B--2---:R-:W-:Y:S01]  /*0e90*/  ULEA UR4, UR5, UR4, 0x18 ;  /* 0x0000000405047291 */ /* 0x004fe2000f8ec0ff */
[----:B------:R-:W1:Y:S11]  /*0ea0*/  FENCE.VIEW.ASYNC.S ;  /* 0x00000000000073c6 */ /* 0x000e760000000000 */
[----:B-1----:R2:W1:Y:S01]  /*0eb0*/  SYNCS.EXCH.64 URZ, [UR4+0x1a0], UR6 ;  /* 0x0001a00604ff75b2 */ /* 0x0024620008000100 */
[----:B------:R2:W1:Y:S01]  /*0ec0*/  SYNCS.EXCH.64 URZ, [UR4+0x1b0], UR6 ;  /* 0x0001b00604ff75b2 */ /* 0x0004620008000100 */
[----:B------:R2:W1:Y:S01]  /*0ed0*/  SYNCS.EXCH.64 URZ, [UR4+0x1a8], UR6 ;  /* 0x0001a80604ff75b2 */ /* 0x0004620008000100 */
[----:B------:R2:W1:Y:S02]  /*0ee0*/  SYNCS.EXCH.64 URZ, [UR4+0x1b8], UR6 ;  /* 0x0001b80604ff75b2 */ /* 0x0004640008000100 */
[----:B--2---:R-:W-:Y:S01]  /*0ef0*/  NOP ;  /* 0x0000000000007918 */ /* 0x004fe20000000000 */
.L_x_15:
[----:B-1----:R-:W1:Y:S01]  /*0f00*/  LDCU UR4, c[0x0][0x36c] ;  /* 0x00006d80ff0477ac */ /* 0x002e620008000800 */
[----:B------:R-:W-:Y:S01]  /*0f10*/  ISETP.NE.OR P3, PT, R0, 0x2, !P3 ;  /* 0x000000020000780c */ /* 0x000fe20005f65670 */
[----:B------:R-:W-:Y:S01]  /*0f20*/  NOP ;  /* 0x0000000000007918 */ /* 0x000fe20000000000 */
[----:B------:R-:W-:Y:S01]  /*0f30*/  LOP3.LUT R0, R91, 0x1f, RZ, 0xc0, !PT ;  /* 0x0000001f5b007812 */ /* 0x000fe200078ec0ff */
[----:B------:R-:W-:Y:S02]  /*0f40*/  UISETP.NE.AND UP4, UPT, UR22, URZ, UPT ;  /* 0x000000ff1600728c */ /* 0x000fe4000bf85270 */
[----:B-1----:R-:W-:-:S09]  /*0f50*/  UISETP.EQ.U32.AND UP5, UPT, UR4, 0x1, UPT ;  /* 0x000000010400788c */ /* 0x002fd2000bfa2070 */
[----:B------:R-:W-:Y:S05]  /*0f60*/  BRA.U !UP5, `(.L_x_16) ;  /* 0x000000010d087547 */ /* 0x000fea000b800000 */
[----:B---34-:R-:W-:Y:S01]  /*0f70*/  UCGABAR_ARV ;  /* 0x00000000000079c7 */ /* 0x018fe20008000000 */
[----:B------:R-:W-:Y:S05]  /*0f80*/  BRA `(.L_x_17) ;  /* 0x0000000000047947 */ /* 0x000fea0003800000 */
.L_x_16:
[----:B---34-:R-:W-:Y:S01]  /*0f90*/  NOP ;  /* 0x0000000000007918 */ /* 0x018fe20000000000 */
.L_x_17:
[----:B------:R-:W1:Y:S01]  /*0fa0*/  S2UR UR7, SR_CTAID.X ;  /* 0x00000000000779c3 */ /* 0x000e620000002500 */
[----:B------:R-:W-:-:S05]  /*0fb0*/  CS2R.32 R87, SR_CgaSize ;  /* 0x0000000000577805 */ /* 0x000fca0000008a00 */
[----:B------:R-:W-:-:S05]  /*0fc0*/  IMAD R87, R87, -0xa0, RZ ;  /* 0xffffff6057577824 */ /* 0x000fca00078e02ff */
[----:B------:R-:W-:-:S14]  /*0fd0*/  R2UR UR5, R87 ;  /* 0x00000000570572ca */ /* 0x000fdc00000e0000 */
[----:B------:R-:W2:Y:S01]  /*0fe0*/  LDCU UR5, c[0x0][UR5+0x2b0] ;  /* 0x00005600050577ac */ /* 0x000ea20008000800 */
[----:B------:R-:W-:-:S05]  /*0ff0*/  CS2R.32 R87, SR_CgaSize ;  /* 0x0000000000577805 */ /* 0x000fca0000008a00 */
[----:B------:R-:W-:-:S05]  /*1000*/  IMAD R87, R87, -0xa0, RZ ;  /* 0xffffff6057577824 */ /* 0x000fca00078e02ff */
[----:B------:R-:W-:-:S14]  /*1010*/  R2UR UR4, R87 ;  /* 0x00000000570472ca */ /* 0x000fdc00000e0000 */
[----:B------:R-:W3:Y:S01]  /*1020*/  LDCU UR4, c[0x0][UR4+0x2b4] ;  /* 0x00005680040477ac */ /* 0x000ee20008000800 */
[----:B------:R-:W4:Y:S01]  /*1030*/  S2UR UR8, SR_CTAID.Y ;  /* 0x00000000000879c3 */ /* 0x000f220000002600 */
[----:B------:R-:W-:-:S05]  /*1040*/  CS2R.32 R87, SR_CgaSize ;  /* 0x0000000000577805 */ /* 0x000fca0000008a00 */
[----:B------:R-:W-:-:S05]  /*1050*/  IMAD R87, R87, -0xa0, RZ ;  /* 0xffffff6057577824 */ /* 0x000fca00078e02ff */
[----:B------:R-:W-:-:S14]  /*1060*/  R2UR UR9, R87 ;  /* 0x00000000570972ca */ /* 0x000fdc00000e0000 */
[----:B------:R-:W3:Y:S01]  /*1070*/  LDCU UR9, c[0x0][UR9+0x2a0] ;  /* 0x00005400090977ac */ /* 0x000ee20008000800 */
[----:B------:R-:W-:-:S05]  /*1080*/  CS2R.32 R87, SR_CgaSize ;  /* 0x0000000000577805 */ /* 0x000fca0000008a00 */
[----:B------:R-:W-:-:S05]  /*1090*/  IMAD R87, R87, -0xa0, RZ ;  /* 0xffffff6057577824 */ /* 0x000fca00078e02ff */
[----:B------:R-:W-:-:S14]  /*10a0*/  R2UR UR10, R87 ;  /* 0x00000000570a72ca */ /* 0x000fdc00000e0000 */
[----:B------:R-:W3:Y:S01]  /*10b0*/  LDCU UR10, c[0x0][UR10+0x2a4] ;  /* 0x000054800a0a77ac */ /* 0x000ee20008000800 */
[----:B------:R-:W3:Y:S01]  /*10c0*/  S2UR UR11, SR_CgaCtaId ;  /* 0x00000000000b79c3 */ /* 0x000ee20000008800 */
[----:B------:R-:W3:Y:S01]  /*10d0*/  LDCU UR23, c[0x0][0xb24] ;  /* 0x00016480ff1777ac */ /* 0x000ee20008000800 */
[----:B------:R-:W3:Y:S01]  /*10e0*/  LDCU UR40, c[0x0][0xb24] ;  /* 0x00016480ff2877ac */ /* 0x000ee20008000800 */
[----:B-1----:R-:W-:-:S05]  /*10f0*/  I2FP.F32.U32 R3, UR7 ;  /* 0x0000000700037c45 */ /* 0x002fca0008201000 */
[----:B------:R-:W1:Y:S01]  /*1100*/  S2UR UR36, SR_CTAID.Z ;  /* 0x00000000002479c3 */ /* 0x000e620000002700 */
[----:B------:R-:W1:Y:S01]  /*1110*/  LDCU UR26, c[0x0][0xb30] ;  /* 0x00016600ff1a77ac */ /* 0x000e620008000800 */
[----:B--2---:R-:W-:Y:S01]  /*1120*/  FMUL R3, R3, UR5 ;  /* 0x0000000503037c20 */ /* 0x004fe20008400000 */
[----:B------:R-:W-:Y:S01]  /*1130*/  UMOV UR25, UR7 ;  /* 0x0000000700197c82 */ /* 0x000fe20008000000 */
[----:B----4-:R-:W-:Y:S01]  /*1140*/  I2FP.F32.U32 R2, UR8 ;  /* 0x0000000800027c45 */ /* 0x010fe20008201000 */
[----:B------:R-:W-:-:S03]  /*1150*/  UMOV UR30, UR8 ;  /* 0x00000008001e7c82 */ /* 0x000fc60008000000 */
[----:B------:R-:W2:Y:S01]  /*1160*/  F2I.U32.TRUNC.NTZ R3, R3 ;  /* 0x0000000300037305 */ /* 0x000ea2000020f000 */
[----:B---3--:R-:W-:Y:S01]  /*1170*/  UISETP.GE.AND UP2, UPT, UR23, 0x1, UPT ;  /* 0x000000011700788c */ /* 0x008fe2000bf46270 */
[----:B------:R-:W-:Y:S01]  /*1180*/  FMUL R2, R2, UR4 ;  /* 0x0000000402027c20 */ /* 0x000fe20008400000 */
[----:B------:R-:W-:-:S05]  /*1190*/  USHF.L.U32 UR28, UR11, 0xb, URZ ;  /* 0x0000000b0b1c7899 */ /* 0x000fca00080006ff */
[----:B------:R-:W3:Y:S01]  /*11a0*/  F2I.U32.TRUNC.NTZ R2, R2 ;  /* 0x0000000200027305 */ /* 0x000ee2000020f000 */
[----:B--2---:R-:W-:Y:S02]  /*11b0*/  R2UR UR4, R3 ;  /* 0x00000000030472ca */ /* 0x004fe400000e0000 */
[----:B---3--:R-:W-:Y:S02]  /*11c0*/  R2UR UR6, R2 ;  /* 0x00000000020672ca */ /* 0x008fe400000e0000 */
[----:B------:R-:W-:-:S09]  /*11d0*/  PRMT R2, RZ, 0x7610, R2 ;  /* 0x00007610ff027816 */ /* 0x000fd20000000002 */
[----:B------:R-:W-:-:S04]  /*11e0*/  UIADD3 UR5, UPT, UPT, -UR4, URZ, URZ ;  /* 0x000000ff04057290 */ /* 0x000fc8000fffe1ff */
[----:B------:R-:W-:Y:S02]  /*11f0*/  UIMAD UR5, UR9, UR5, UR7 ;  /* 0x00000005090572a4 */ /* 0x000fe4000f8e0207 */
[----:B------:R-:W-:-:S04]  /*1200*/  UIADD3 UR4, UPT, UPT, -UR6, URZ, URZ ;  /* 0x000000ff06047290 */ /* 0x000fc8000fffe1ff */
[----:B------:R-:W-:Y:S01]  /*1210*/  IMAD.U32 R87, RZ, RZ, UR5 ;  /* 0x00000005ff577e24 */ /* 0x000fe2000f8e00ff */
[----:B------:R-:W-:-:S06]  /*1220*/  UIMAD UR4, UR10, UR4, UR8 ;  /* 0x000000040a0472a4 */ /* 0x000fcc000f8e0208 */
[----:B------:R-:W-:Y:S01]  /*1230*/  IMAD.U32 R86, RZ, RZ, UR4 ;  /* 0x00000004ff567e24 */ /* 0x000fe2000f8e00ff */
[----:B-1----:R-:W-:Y:S06]  /*1240*/  BRA.U UP4, `(.L_x_18) ;  /* 0x00000001042c7547 */ /* 0x002fec000b800000 */
[----:B------:R-:W-:Y:S02]  /*1250*/  R2UR UR5, R86 ;  /* 0x00000000560572ca */ /* 0x000fe400000e0000 */
[----:B------:R-:W-:-:S11]  /*1260*/  R2UR UR4, R87 ;  /* 0x00000000570472ca */ /* 0x000fd600000e0000 */
[----:B------:R-:W-:Y:S02]  /*1270*/  UISETP.NE.AND UP0, UPT, UR5, URZ, UPT ;  /* 0x000000ff0500728c */ /* 0x000fe4000bf05270 */
[----:B------:R-:W-:Y:S02]  /*1280*/  UISETP.NE.AND UP1, UPT, UR5, 0x1, UPT ;  /* 0x000000010500788c */ /* 0x000fe4000bf25270 */
[----:B------:R-:W-:-:S04]  /*1290*/  UISETP.EQ.OR UP0, UPT, UR4, URZ, !UP0 ;  /* 0x000000ff0400728c */ /* 0x000fc8000c702670 */
[----:B------:R-:W-:Y:S02]  /*12a0*/  USEL UR5, URZ, 0x1, !UP0 ;  /* 0x00000001ff057887 */ /* 0x000fe4000c000000 */
[----:B------:R-:W-:Y:S02]  /*12b0*/  UISETP.NE.AND UP0, UPT, UR4, URZ, UPT ;  /* 0x000000ff0400728c */ /* 0x000fe4000bf05270 */
[----:B------:R-:W-:-:S04]  /*12c0*/  USEL UR4, URZ, 0x2, UP1 ;  /* 0x00000002ff047887 */ /* 0x000fc80008800000 */
[----:B------:R-:W-:-:S04]  /*12d0*/  USEL UR4, UR4, 0x2, UP0 ;  /* 0x0000000204047887 */ /* 0x000fc80008000000 */
[----:B------:R-:W-:-:S06]  /*12e0*/  UIADD3 UR4, UPT, UPT, UR5, UR4, URZ ;  /* 0x0000000405047290 */ /* 0x000fcc000fffe0ff */
[----:B------:R-:W-:Y:S02]  /*12f0*/  IMAD.U32 R2, RZ, RZ, UR4 ;  /* 0x00000004ff027e24 */ /* 0x000fe4000f8e00ff */
.L_x_18:
[----:B------:R-:W-:Y:S05]  /*1300*/  BRA.U !UP2, `(.L_x_19) ;  /* 0x000000010ad47547 */ /* 0x000fea000b800000 */
[----:B------:R-:W1:Y:S01]  /*1310*/  LDCU.128 UR12, c[0x0][0xb10] ;  /* 0x00016200ff0c77ac */ /* 0x000e620008000c00 */
[----:B------:R-:W2:Y:S01]  /*1320*/  LDCU UR6, c[0x0][0x370] ;  /* 0x00006e00ff0677ac */ /* 0x000ea20008000800 */
[----:B------:R-:W3:Y:S01]  /*1330*/  LDCU UR5, c[0x0][0x374] ;  /* 0x00006e80ff0577ac */ /* 0x000ee20008000800 */
[----:B------:R-:W4:Y:S01]  /*1340*/  LDCU UR24, c[0x0][0xb0c] ;  /* 0x00016180ff1877ac */ /* 0x000f220008000800 */
[----:B------:R-:W4:Y:S01]  /*1350*/  LDCU UR4, c[0x0][0xb20] ;  /* 0x00016400ff0477ac */ /* 0x000f220008000800 */
[----:B------:R-:W4:Y:S01]  /*1360*/  LDCU.64 UR8, c[0x0][0xb28] ;  /* 0x00016500ff0877ac */ /* 0x000f220008000a00 */
[----:B-1----:R-:W-:Y:S02]  /*1370*/  UISETP.NE.AND UP0, UPT, UR14, 0x1, UPT ;  /* 0x000000010e00788c */ /* 0x002fe4000bf05270 */
[----:B---3--:R-:W-:Y:S02]  /*1380*/  UIMAD.WIDE.U32 UR10, UR5, UR15, URZ ;  /* 0x0000000f050a72a5 */ /* 0x008fe4000f8e00ff */
[----:B--2---:R-:W-:-:S02]  /*1390*/  UIMAD.WIDE.U32 UR18, UR6, UR12, URZ ;  /* 0x0000000c061272a5 */ /* 0x004fc4000f8e00ff */
[----:B----4-:R-:W-:Y:S02]  /*13a0*/  UISETP.NE.AND UP1, UPT, UR24, 0x1, UPT ;  /* 0x000000011800788c */ /* 0x010fe4000bf25270 */
[----:B------:R-:W-:Y:S01]  /*13b0*/  UISETP.NE.AND UP2, UPT, UR23, 0x1, UPT ;  /* 0x000000011700788c */ /* 0x000fe2000bf45270 */
[----:B------:R-:W-:Y:S02]  /*13c0*/  UMOV UR10, UR11 ;  /* 0x0000000b000a7c82 */ /* 0x000fe40008000000 */
[----:B------:R-:W-:Y:S01]  /*13d0*/  UMOV UR18, UR19 ;  /* 0x0000001300127c82 */ /* 0x000fe20008000000 */
[----:B------:R-:W-:Y:S02]  /*13e0*/  @UP0 USHF.R.U32.HI UR5, URZ, UR4, UR10 ;  /* 0x00000004ff050299 */ /* 0x000fe4000801160a */
[----:B------:R-:W-:Y:S02]  /*13f0*/  UIMAD.WIDE.U32 UR20, UR30, UR15, URZ ;  /* 0x0000000f1e1472a5 */ /* 0x000fe4000f8e00ff */
[----:B------:R-:W-:-:S02]  /*1400*/  UIMAD.WIDE.U32 UR10, UR5, UR8, URZ ;  /* 0x00000008050a72a5 */ /* 0x000fc4000f8e00ff */
[----:B------:R-:W-:Y:S02]  /*1410*/  @UP1 USHF.R.U32.HI UR6, URZ, UR13, UR18 ;  /* 0x0000000dff061299 */ /* 0x000fe40008011612 */
[----:B------:R-:W-:Y:S02]  /*1420*/  UIMAD.WIDE.U32 UR16, UR25, UR12, URZ ;  /* 0x0000000c191072a5 */ /* 0x000fe4000f8e00ff */
[----:B------:R-:W-:Y:S01]  /*1430*/  UIMAD.WIDE.U32 UR18, UR6, UR8, URZ ;  /* 0x00000008061272a5 */ /* 0x000fe2000f8e00ff */
[----:B------:R-:W-:Y:S01]  /*1440*/  UMOV UR20, UR21 ;  /* 0x0000001500147c82 */ /* 0x000fe20008000000 */
[----:B------:R-:W-:Y:S01]  /*1450*/  UMOV UR10, UR11 ;  /* 0x0000000b000a7c82 */ /* 0x000fe20008000000 */
[----:B------:R-:W-:Y:S02]  /*1460*/  USHF.R.U32.HI UR20, URZ, UR4, UR20 ;  /* 0x00000004ff147299 */ /* 0x000fe40008011614 */
[----:B------:R-:W-:Y:S02]  /*1470*/  @UP2 USHF.R.U32.HI UR5, URZ, UR9, UR10 ;  /* 0x00000009ff052299 */ /* 0x000fe4000801160a */
[----:B------:R-:W-:Y:S01]  /*1480*/  UMOV UR7, UR19 ;  /* 0x0000001300077c82 */ /* 0x000fe20008000000 */
[----:B------:R-:W-:Y:S01]  /*1490*/  UMOV UR16, UR17 ;  /* 0x0000001100107c82 */ /* 0x000fe20008000000 */
[----:B------:R-:W-:-:S02]  /*14a0*/  @UP2 USHF.R.U32.HI UR6, URZ, UR9, UR7 ;  /* 0x00000009ff062299 */ /* 0x000fc40008011607 */
[----:B------:R-:W-:Y:S02]  /*14b0*/  USHF.R.U32.HI UR16, URZ, UR13, UR16 ;  /* 0x0000000dff107299 */ /* 0x000fe40008011610 */
[----:B------:R-:W-:Y:S02]  /*14c0*/  USEL UR4, UR30, UR20, !UP0 ;  /* 0x000000141e047287 */ /* 0x000fe4000c000000 */
[----:B------:R-:W-:Y:S02]  /*14d0*/  UIMAD UR7, UR5, UR23, URZ ;  /* 0x00000017050772a4 */ /* 0x000fe4000f8e02ff */
[----:B------:R-:W-:Y:S02]  /*14e0*/  USEL UR5, UR25, UR16, !UP1 ;  /* 0x0000001019057287 */ /* 0x000fe4000c800000 */
[----:B------:R-:W-:Y:S02]  /*14f0*/  UIMAD UR12, UR6, UR23, URZ ;  /* 0x00000017060c72a4 */ /* 0x000fe4000f8e02ff */
[----:B------:R-:W-:-:S02]  /*1500*/  UISETP.GE.AND UP0, UPT, UR4, UR7, UPT ;  /* 0x000000070400728c */ /* 0x000fc4000bf06270 */
[----:B------:R-:W-:Y:S02]  /*1510*/  UIMAD.WIDE.U32 UR10, UR4, UR8, URZ ;  /* 0x00000008040a72a5 */ /* 0x000fe4000f8e00ff */
[----:B------:R-:W-:Y:S02]  /*1520*/  UISETP.GE.OR UP0, UPT, UR5, UR12, UP0 ;  /* 0x0000000c0500728c */ /* 0x000fe40008706670 */
[----:B------:R-:W-:Y:S02]  /*1530*/  UIMAD.WIDE.U32 UR12, UR5, UR8, URZ ;  /* 0x00000008050c72a5 */ /* 0x000fe4000f8e00ff */
[----:B------:R-:W-:Y:S01]  /*1540*/  UIADD3 UR10, UPT, UPT, -UR4, URZ, URZ ;  /* 0x000000ff040a7290 */ /* 0x000fe2000fffe1ff */
[----:B------:R-:W-:Y:S01]  /*1550*/  UMOV UR8, UR11 ;  /* 0x0000000b00087c82 */ /* 0x000fe20008000000 */
[----:B------:R-:W-:Y:S02]  /*1560*/  UIADD3 UR11, UPT, UPT, -UR5, URZ, URZ ;  /* 0x000000ff050b7290 */ /* 0x000fe4000fffe1ff */
[----:B------:R-:W-:-:S03]  /*1570*/  USHF.R.U32.HI UR8, URZ, UR9, UR8 ;  /* 0x00000009ff087299 */ /* 0x000fc60008011608 */
[----:B------:R-:W-:Y:S01]  /*1580*/  @!UP0 UMOV UR7, UR13 ;  /* 0x0000000d00078c82 */ /* 0x000fe20008000000 */
[----:B------:R-:W-:Y:S02]  /*1590*/  UIMAD UR30, UR14, UR10, UR30 ;  /* 0x0000000a0e1e72a4 */ /* 0x000fe4000f8e021e */
[----:B------:R-:W-:Y:S02]  /*15a0*/  USEL UR8, UR4, UR8, !UP2 ;  /* 0x0000000804087287 */ /* 0x000fe4000d000000 */
[----:B------:R-:W-:Y:S02]  /*15b0*/  @!UP0 USHF.R.U32.HI UR7, URZ, UR9, UR7 ;  /* 0x00000009ff078299 */ /* 0x000fe40008011607 */
[----:B------:R-:W-:Y:S02]  /*15c0*/  UIADD3 UR9, UPT, UPT, -UR8, URZ, URZ ;  /* 0x000000ff08097290 */ /* 0x000fe4000fffe1ff */
[----:B------:R-:W-:Y:S02]  /*15d0*/  @!UP0 USEL UR7, UR5, UR7, !UP2 ;  /* 0x0000000705078287 */ /* 0x000fe4000d000000 */
[----:B------:R-:W-:-:S02]  /*15e0*/  UIMAD UR9, UR23, UR9, UR4 ;  /* 0x00000009170972a4 */ /* 0x000fc4000f8e0204 */
[----:B------:R-:W-:Y:S02]  /*15f0*/  @!UP0 UIADD3 UR8, UPT, UPT, UR8, -UR7, URZ ;  /* 0x8000000708088290 */ /* 0x000fe4000fffe0ff */
[----:B------:R-:W-:Y:S02]  /*1600*/  @!UP0 UIMAD UR6, UR9, UR6, UR7 ;  /* 0x00000006090682a4 */ /* 0x000fe4000f8e0207 */
[----:B------:R-:W-:Y:S02]  /*1610*/  @!UP0 UIMAD UR4, UR8, UR23, UR5 ;  /* 0x00000017080482a4 */ /* 0x000fe4000f8e0205 */
[----:B------:R-:W-:Y:S02]  /*1620*/  UIMAD UR25, UR24, UR11, UR25 ;  /* 0x0000000b181972a4 */ /* 0x000fe4000f8e0219 */
[----:B------:R-:W-:Y:S01]  /*1630*/  UIMAD UR30, UR4, UR14, UR30 ;  /* 0x0000000e041e72a4 */ /* 0x000fe2000f8e021e */
[----:B------:R-:W-:Y:S02]  /*1640*/  @!UP0 UMOV UR5, UR6 ;  /* 0x0000000600058c82 */ /* 0x000fe40008000000 */
[----:B------:R-:W-:-:S12]  /*1650*/  UIMAD UR25, UR5, UR24, UR25 ;  /* 0x00000018051972a4 */ /* 0x000fd8000f8e0219 */
.L_x_19:
[----:B------:R-:W-:Y:S02]  /*1660*/  UISETP.NE.AND UP1, UPT, UR26, 0x1, UPT ;  /* 0x000000011a00788c */ /* 0x000fe4000bf25270 */
[----:B------:R-:W-:Y:S02]  /*1670*/  UISETP.NE.AND UP0, UPT, UR22, 0x2, UPT ;  /* 0x000000021600788c */ /* 0x000fe4000bf05270 */
[----:B------:R-:W-:-:S05]  /*1680*/  ULOP3.LUT UR28, UR28, 0x800, URZ, 0xc0, !UPT ;  /* 0x000008001c1c7892 */ /* 0x000fca000f8ec0ff */
[----:B------:R-:W-:Y:S07]  /*1690*/  BRA.U UP1, `(.L_x_20) ;  /* 0x0000000101447547 */ /* 0x000fee000b800000 */
[----:B------:R-:W1:Y:S01]  /*16a0*/  LDCU.128 UR8, c[0x0][0xb10] ;  /* 0x00016200ff0877ac */ /* 0x000e620008000c00 */
[----:B------:R-:W2:Y:S01]  /*16b0*/  LDCU UR12, c[0x0][0xb0c] ;  /* 0x00016180ff0c77ac */ /* 0x000ea20008000800 */
[----:B------:R-:W3:Y:S01]  /*16c0*/  LDCU UR13, c[0x0][0xb20] ;  /* 0x00016400ff0d77ac */ /* 0x000ee20008000800 */
[----:B-1----:R-:W-:Y:S02]  /*16d0*/  UIMAD.WIDE.U32 UR6, UR25, UR8, URZ ;  /* 0x00000008190672a5 */ /* 0x002fe4000f8e00ff */
[----:B------:R-:W-:Y:S02]  /*16e0*/  UIMAD.WIDE.U32 UR4, UR30, UR11, URZ ;  /* 0x0000000b1e0472a5 */ /* 0x000fe4000f8e00ff */
[----:B--2---:R-:W-:Y:S02]  /*16f0*/  UISETP.NE.AND UP2, UPT, UR12, 0x1, UPT ;  /* 0x000000010c00788c */ /* 0x004fe4000bf45270 */
[----:B------:R-:W-:Y:S01]  /*1700*/  UISETP.NE.AND UP1, UPT, UR10, 0x1, UPT ;  /* 0x000000010a00788c */ /* 0x000fe2000bf25270 */
[----:B------:R-:W-:-:S02]  /*1710*/  UMOV UR6, UR7 ;  /* 0x0000000700067c82 */ /* 0x000fc40008000000 */
[----:B------:R-:W-:Y:S01]  /*1720*/  UMOV UR4, UR5 ;  /* 0x0000000500047c82 */ /* 0x000fe20008000000 */
[----:B------:R-:W-:Y:S02]  /*1730*/  USHF.R.U32.HI UR6, URZ, UR9, UR6 ;  /* 0x00000009ff067299 */ /* 0x000fe40008011606 */
[----:B---3--:R-:W-:Y:S02]  /*1740*/  USHF.R.U32.HI UR4, URZ, UR13, UR4 ;  /* 0x0000000dff047299 */ /* 0x008fe40008011604 */
[----:B------:R-:W-:Y:S02]  /*1750*/  USEL UR5, UR25, UR6, !UP2 ;  /* 0x0000000619057287 */ /* 0x000fe4000d000000 */
[----:B------:R-:W-:-:S04]  /*1760*/  USEL UR4, UR30, UR4, !UP1 ;  /* 0x000000041e047287 */ /* 0x000fc8000c800000 */
[----:B------:R-:W-:Y:S02]  /*1770*/  UIADD3 UR6, UPT, UPT, UR5, -UR4, URZ ;  /* 0x8000000405067290 */ /* 0x000fe4000fffe0ff */
[----:B------:R-:W-:Y:S02]  /*1780*/  UIADD3 UR4, UPT, UPT, -UR5, UR4, URZ ;  /* 0x0000000405047290 */ /* 0x000fe4000fffe1ff */
[----:B------:R-:W-:Y:S02]  /*1790*/  UIMAD UR30, UR6, UR10, UR30 ;  /* 0x0000000a061e72a4 */ /* 0x000fe4000f8e021e */
[----:B------:R-:W-:-:S12]  /*17a0*/  UIMAD UR25, UR4, UR12, UR25 ;  /* 0x0000000c041972a4 */ /* 0x000fd8000f8e0219 */
.L_x_20:
[----:B------:R-:W-:Y:S05]  /*17b0*/  BRA.U !UP5, `(.L_x_21) ;  /* 0x000000010d0c7547 */ /* 0x000fea000b800000 */
[----:B------:R-:W-:Y:S01]  /*17c0*/  UCGABAR_WAIT ;  /* 0x0000000000007dc7 */ /* 0x000fe20008000000 */
[----:B------:R-:W-:Y:S01]  /*17d0*/  CCTL.IVALL ;  /* 0x00000000ff00798f */ /* 0x000fe20002000000 */
[----:B------:R-:W-:Y:S05]  /*17e0*/  BRA `(.L_x_22) ;  /* 0x0000000000047947 */ /* 0x000fea0003800000 */
.L_x_21:
[----:B------:R-:W-:Y:S06]  /*17f0*/  BAR.SYNC.DEFER_BLOCKING 0x0 ;  /* 0x0000000000007b1d */ /* 0x000fec0000010000 */
.L_x_22:
[----:B------:R-:W-:Y:S05]  /*1800*/  BRA.U UP0, `(.L_x_23) ;  /* 0x0000001900747547 */ /* 0x000fea000b800000 */
[----:B------:R-:W1:Y:S01]  /*1810*/  LDCU UR6, c[0x0][0x38c] ;  /* 0x00007180ff0677ac */ /* 0x000e620008000800 */
[----:B------:R-:W2:Y:S01]  /*1820*/  S2UR UR7, SR_CgaCtaId ;  /* 0x00000000000779c3 */ /* 0x000ea20000008800 */
[----:B------:R-:W-:Y:S01]  /*1830*/  PLOP3.LUT P1, PT, PT, PT, UP3, 0x80, 0x8 ;  /* 0x000000000008781c */ /* 0x000fe20003f2f038 */
[----:B------:R-:W-:Y:S01]  /*1840*/  IMAD.MOV.U32 R12, RZ, RZ, 0x1 ;  /* 0x00000001ff0c7424 */ /* 0x000fe200078e00ff */
[----:B------:R-:W-:Y:S01]  /*1850*/  UMOV UR13, 0x400 ;  /* 0x00000400000d7882 */ /* 0x000fe20000000000 */
[----:B------:R-:W-:Y:S01]  /*1860*/  UISETP.NE.AND UP1, UPT, UR22, URZ, UPT ;  /* 0x000000ff1600728c */ /* 0x000fe2000bf25270 */
[----:B------:R-:W-:Y:S02]  /*1870*/  ISETP.EQ.OR P2, PT, R0, RZ, P3 ;  /* 0x000000ff0000720c */ /* 0x000fe40001f42670 */
[----:B------:R-:W-:Y:S02]  /*1880*/  CS2R R10, SRZ ;  /* 0x00000000000a7805 */ /* 0x000fe4000001ff00 */
[----:B------:R-:W-:Y:S01]  /*1890*/  PLOP3.LUT P1, PT, P1, PT, PT, 0x8, 0x80 ;  /* 0x000000000080781c */ /* 0x000fe20000f2e170 */
[----:B------:R-:W-:Y:S01]  /*18a0*/  IMAD.MOV.U32 R9, RZ, RZ, RZ ;  /* 0x000000ffff097224 */ /* 0x000fe200078e00ff */
[----:B------:R-:W3:Y:S01]  /*18b0*/  LDCU UR41, c[0x0][0x370] ;  /* 0x00006e00ff2977ac */ /* 0x000ee20008000800 */
[----:B------:R-:W-:Y:S01]  /*18c0*/  IMAD.MOV.U32 R8, RZ, RZ, 0x1 ;  /* 0x00000001ff087424 */ /* 0x000fe200078e00ff */
[----:B------:R-:W4:Y:S01]  /*18d0*/  LDCU.64 UR26, c[0x0][0x348] ;  /* 0x00006900ff1a77ac */ /* 0x000f220008000a00 */
[----:B-1----:R-:W-:-:S02]  /*18e0*/  UIADD3 UR5, UPT, UPT, UR6, 0x1f, URZ ;  /* 0x0000001f06057890 */ /* 0x002fc4000fffe0ff */
[----:B------:R-:W-:Y:S02]  /*18f0*/  USHF.R.U32.HI UR45, URZ, 0x5, UR28 ;  /* 0x00000005ff2d7899 */ /* 0x000fe4000801161c */
[----:B------:R-:W-:Y:S02]  /*1900*/  USHF.R.S32.HI UR4, URZ, 0x1f, UR5 ;  /* 0x0000001fff047899 */ /* 0x000fe40008011405 */
[----:B------:R-:W-:Y:S02]  /*1910*/  UIADD3 UR46, UPT, UPT, UR6, 0x3e, URZ ;  /* 0x0000003e062e7890 */ /* 0x000fe4000fffe0ff */
[----:B------:R-:W-:Y:S02]  /*1920*/  ULEA.HI UR4, UR4, UR5, URZ, 0x5 ;  /* 0x0000000504047291 */ /* 0x000fe4000f8f28ff */
[----:B------:R-:W-:Y:S02]  /*1930*/  UIADD3 UR5, UPT, UPT, UR6, -0x1, URZ ;  /* 0xffffffff06057890 */ /* 0x000fe4000fffe0ff */
[----:B------:R-:W-:-:S02]  /*1940*/  USHF.R.S32.HI UR43, URZ, 0x5, UR4 ;  /* 0x00000005ff2b7899 */ /* 0x000fc40008011404 */
[----:B------:R-:W-:Y:S02]  /*1950*/  UISETP.GE.U32.AND UP2, UPT, UR5, -0x3f, UPT ;  /* 0xffffffc10500788c */ /* 0x000fe4000bf46070 */
[----:B------:R-:W-:Y:S02]  /*1960*/  UISETP.LT.U32.AND UP0, UPT, UR43, 0x10, UPT ;  /* 0x000000102b00788c */ /* 0x000fe4000bf01070 */
[----:B--2---:R-:W-:Y:S02]  /*1970*/  ULEA UR13, UR7, UR13, 0x18 ;  /* 0x0000000d070d7291 */ /* 0x004fe4000f8ec0ff */
[----:B------:R-:W-:Y:S02]  /*1980*/  USEL UR42, UR43, 0x10, UP0 ;  /* 0x000000102b2a7887 */ /* 0x000fe40008000000 */
[----:B------:R-:W-:Y:S02]  /*1990*/  ULEA UR29, UR28, UR13, 0x1 ;  /* 0x0000000d1c1d7291 */ /* 0x000fe4000f8e08ff */
[----:B------:R-:W-:-:S02]  /*19a0*/  UIADD3 UR21, UPT, UPT, UR42, -0x1, URZ ;  /* 0xffffffff2a157890 */ /* 0x000fc4000fffe0ff */
[----:B------:R-:W-:Y:S01]  /*19b0*/  @UP2 UIADD3 UR21, UPT, UPT, UR42, URZ, URZ ;  /* 0x000000ff2a152290 */ /* 0x000fe2000fffe0ff */
[----:B------:R-:W1:Y:S01]  /*19c0*/  LDCU UR39, c[0x0][0x374] ;  /* 0x00006e80ff2777ac */ /* 0x000e620008000800 */
[----:B------:R-:W-:Y:S02]  /*19d0*/  USEL UR24, UR37, 0x2, UP1 ;  /* 0x0000000225187887 */ /* 0x000fe40008800000 */
[----:B------:R-:W-:Y:S02]  /*19e0*/  UIADD3 UR29, UPT, UPT, UR29, 0x6400, URZ ;  /* 0x000064001d1d7890 */ /* 0x000fe4000fffe0ff */
[----:B------:R-:W-:Y:S02]  /*19f0*/  UIADD3 UR44, UPT, UPT, UR43, -UR42, URZ ;  /* 0x8000002a2b2c7290 */ /* 0x000fe4000fffe0ff */
[----:B------:R-:W-:Y:S01]  /*1a00*/  UIADD3 UR21, UPT, UPT, UR21, 0x1, URZ ;  /* 0x0000000115157890 */ /* 0x000fe2000fffe0ff */
[----:B---34-:R-:W-:-:S11]  /*1a10*/  UMOV UR5, URZ ;  /* 0x000000ff00057c82 */ /* 0x018fd60008000000 */
.L_x_43:
[----:B------:R-:W2:Y:S02]  /*1a20*/  S2UR UR4, SR_CgaCtaId ;  /* 0x00000000000479c3 */ /* 0x000ea40000008800 */
[----:B--2---:R-:W-:-:S09]  /*1a30*/  UISETP.NE.AND UP0, UPT, UR4, URZ, UPT ;  /* 0x000000ff0400728c */ /* 0x004fd2000bf05270 */
[----:B-1----:R-:W-:Y:S05]  /*1a40*/  BRA.U UP0, `(.L_x_24) ;  /* 0x0000000100287547 */ /* 0x002fea000b800000 */
[----:B------:R-:W-:Y:S02]  /*1a50*/  LEA R0, R9, UR13, 0x3 ;  /* 0x0000000d09007c11 */ /* 0x000fe4000f8e18ff */
[----:B------:R-:W-:-:S04]  /*1a60*/  SHF.L.U32 R3, R8, 0x1f, RZ ;  /* 0x0000001f08037819 */ /* 0x000fc800000006ff */
[----:B------:R-:W2:Y:S02]  /*1a70*/  SYNCS.PHASECHK.TRANS64.TRYWAIT P0, [R0+URZ+0x1b0], R3 ;  /* 0x0001b003000075a7 */ /* 0x000ea400080011ff */
[----:B--2---:R-:W-:Y:S05]  /*1a80*/  @!P0 BRA `(.L_x_25) ;  /* 0x0000006800688947 */ /* 0x004fea0003800000 */
.L_x_135:
[----:B------:R3:W-:Y:S01]  /*1a90*/  SYNCS.ARRIVE.TRANS64.A1T0 RZ, [R0+URZ+0x1a0], RZ ;  /* 0x0001a0ff00ff79a7 */ /* 0x0007e200081000ff */
[----:B------:R-:W-:-:S05]  /*1aa0*/  VIADD R9, R9, 0x1 ;  /* 0x0000000109097836 */ /* 0x000fca0000000000 */
[----:B------:R-:W-:-:S04]  /*1ab0*/  ISETP.NE.AND P0, PT, R9, 0x2, PT ;  /* 0x000000020900780c */ /* 0x000fc80003f05270 */
[----:B--2---:R-:W-:Y:S02]  /*1ac0*/  SEL R3, RZ, 0x1, P0 ;  /* 0x00000001ff037807 */ /* 0x004fe40000000000 */
[----:B------:R-:W-:Y:S02]  /*1ad0*/  SEL R9, R9, RZ, P0 ;  /* 0x000000ff09097207 */ /* 0x000fe40000000000 */
[----:B------:R-:W-:-:S07]  /*1ae0*/  LOP3.LUT R8, R8, R3, RZ, 0x3c, !PT ;  /* 0x0000000308087212 */ /* 0x000fce00078e3cff */
.L_x_24:
[----:B------:R-:W-:Y:S01]  /*1af0*/  ULEA UR4, UR5, UR13, 0x3 ;  /* 0x0000000d05047291 */ /* 0x000fe2000f8e18ff */
[----:B---3--:R-:W-:Y:S01]  /*1b00*/  SHF.L.U32 R0, R12, 0x1f, RZ ;  /* 0x0000001f0c007819 */ /* 0x008fe200000006ff */
[----:B------:R-:W-:Y:S02]  /*1b10*/  UISETP.GE.U32.AND UP0, UPT, UR46, 0x3f, UPT ;  /* 0x0000003f2e00788c */ /* 0x000fe4000bf06070 */
[----:B------:R-:W-:Y:S02]  /*1b20*/  USHF.L.U32 UR11, UR30, 0x6, URZ ;  /* 0x000000061e0b7899 */ /* 0x000fe400080006ff */
[----:B------:R-:W-:Y:S01]  /*1b30*/  ULEA UR35, UR25, UR45, 0x7 ;  /* 0x0000002d19237291 */ /* 0x000fe2000f8e38ff */
[----:B------:R-:W-:Y:S02]  /*1b40*/  UMOV UR7, URZ ;  /* 0x000000ff00077c82 */ /* 0x000fe40008000000 */
[----:B------:R2:W3:Y:S02]  /*1b50*/  SYNCS.PHASECHK.TRANS64.TRYWAIT P0, [UR4+0x80], R0 ;  /* 0x00008000ff0075a7 */ /* 0x0004e40008001104 */
[----:B------:R-:W-:Y:S07]  /*1b60*/  BRA.U !UP0, `(.L_x_26) ;  /* 0x0000000108c07547 */ /* 0x000fee000b800000 */
[----:B------:R-:W-:Y:S01]  /*1b70*/  UMOV UR6, URZ ;  /* 0x000000ff00067c82 */ /* 0x000fe20008000000 */
[----:B------:R-:W-:-:S05]  /*1b80*/  UMOV UR4, UR5 ;  /* 0x0000000500047c82 */ /* 0x000fca0008000000 */
.L_x_32:
[----:B------:R-:W-:Y:S01]  /*1b90*/  ULEA UR33, UR4, UR13, 0x3 ;  /* 0x0000000d04217291 */ /* 0x000fe2000f8e18ff */
[----:B---3--:R-:W-:Y:S01]  /*1ba0*/  @!P3 MOV R2, 0x3000 ;  /* 0x000030000002b802 */ /* 0x008fe20000000f00 */
[----:B-1-3--:R-:W-:Y:S10]  /*1bb0*/  @P0 BRA `(.L_x_27) ;  /* 0x00000000000c0947 */ /* 0x00aff40003800000 */
[----:B------:R-:W-:-:S04]  /*1bc0*/  SHF.L.U32 R3, R12, 0x1f, RZ ;  /* 0x0000001f0c037819 */ /* 0x000fc800000006ff */
[----:B------:R-:W3:Y:S02]  /*1bd0*/  SYNCS.PHASECHK.TRANS64.TRYWAIT P0, [UR33+0x80], R3 ;  /* 0x00008003ff0075a7 */ /* 0x000ee40008001121 */
[----:B---3--:R-:W-:Y:S05]  /*1be0*/  @!P0 BRA `(.L_x_28) ;  /* 0x0000006800248947 */ /* 0x008fea0003800000 */
.L_x_27:
[----:B------:R3:W-:Y:S01]  /*1bf0*/  @!P3 SYNCS.ARRIVE.TRANS64 RZ, [UR33], R2 ;  /* 0x00000002ffffb9a7 */ /* 0x0007e20008000021 */
[----:B------:R-:W-:-:S04]  /*1c00*/  ULOP3.LUT UR5, UR24, 0x2, URZ, 0xfc, !UPT ;  /* 0x0000000218057892 */ /* 0x000fc8000f8efcff */
[----:B------:R-:W-:-:S09]  /*1c10*/  UISETP.NE.AND UP0, UPT, UR5, 0x2, UPT ;  /* 0x000000020500788c */ /* 0x000fd2000bf05270 */
[----:B------:R-:W-:Y:S05]  /*1c20*/  BRA.U UP0, `(.L_x_29) ;  /* 0x0000000100047547 */ /* 0x000fea000b800000 */
[----:B-1----:R-:W-:Y:S05]  /*1c30*/  BPT.TRAP 0x1 ;  /* 0x000000040000795c */ /* 0x002fea0000300000 */
.L_x_29:
[----:B------:R-:W-:Y:S04]  /*1c40*/  BSSY.RECONVERGENT B0, `(.L_x_30) ;  /* 0x0000003000007945 */ /* 0x000fe80003800200 */
[----:B------:R-:W-:Y:S05]  /*1c50*/  @P2 BRA `(.L_x_31) ;  /* 0x0000000000042947 */ /* 0x000fea0003800000 */
[----:B-1----:R-:W-:Y:S05]  /*1c60*/  BPT.TRAP 0x1 ;  /* 0x000000040000795c */ /* 0x002fea0000300000 */
.L_x_31:
[----:B-1----:R-:W-:Y:S05]  /*1c70*/  BSYNC.RECONVERGENT B0 ;  /* 0x0000000000007941 */ /* 0x002fea0003800200 */
.L_x_30:
[----:B------:R-:W-:Y:S02]  /*1c80*/  UIADD3 UR5, UPT, UPT, UR4, 0x1, URZ ;  /* 0x0000000104057890 */ /* 0x000fe4000fffe0ff */
[----:B------:R-:W-:Y:S02]  /*1c90*/  UIADD3 UR16, UP1, UPT, UR26, 0x80, URZ ;  /* 0x000000801a107890 */ /* 0x000fe4000ff3e0ff */
[----:B------:R-:W-:Y:S02]  /*1ca0*/  UISETP.NE.AND UP0, UPT, UR5, 0x10, UPT ;  /* 0x000000100500788c */ /* 0x000fe4000bf05270 */
[----:B------:R-:W-:Y:S02]  /*1cb0*/  USHF.L.U32 UR34, UR6, 0x5, URZ ;  /* 0x0000000506227899 */ /* 0x000fe400080006ff */
[----:B------:R-:W-:Y:S02]  /*1cc0*/  USEL UR8, URZ, 0x1, UP0 ;  /* 0x00000001ff087887 */ /* 0x000fe40008000000 */
[----:B------:R-:W-:-:S02]  /*1cd0*/  USEL UR5, UR5, URZ, UP0 ;  /* 0x000000ff05057287 */ /* 0x000fc40008000000 */
[----:B------:R-:W-:Y:S02]  /*1ce0*/  UIADD3 UR14, UP0, UPT, UR26, 0x180, URZ ;  /* 0x000001801a0e7890 */ /* 0x000fe4000ff1e0ff */
[----:B------:R-:W-:Y:S01]  /*1cf0*/  LOP3.LUT R12, R12, UR8, RZ, 0x3c, !PT ;  /* 0x000000080c0c7c12 */ /* 0x000fe2000f8e3cff */
[----:B------:R-:W-:Y:S02]  /*1d00*/  USHF.L.U32 UR8, UR4, 0xc, URZ ;  /* 0x0000000c04087899 */ /* 0x000fe400080006ff */
[----:B------:R-:W-:Y:S01]  /*1d10*/  ULEA UR7, UR5, UR13, 0x3 ;  /* 0x0000000d05077291 */ /* 0x000fe2000f8e18ff */
[----:B--2---:R-:W-:Y:S01]  /*1d20*/  SHF.L.U32 R0, R12, 0x1f, RZ ;  /* 0x0000001f0c007819 */ /* 0x004fe200000006ff */
[----:B------:R-:W-:Y:S02]  /*1d30*/  ULOP3.LUT UR4, UR8, UR28, URZ, 0xfc, !UPT ;  /* 0x0000001c08047292 */ /* 0x000fe4000f8efcff */
[----:B------:R-:W-:Y:S02]  /*1d40*/  UIADD3.X UR17, UPT, UPT, URZ, UR27, URZ, UP1, !UPT ;  /* 0x0000001bff117290 */ /* 0x000fe40008ffe4ff */
[----:B------:R-:W-:-:S02]  /*1d50*/  ULEA UR4, UR4, UR13, 0x1 ;  /* 0x0000000d04047291 */ /* 0x000fc4000f8e08ff */
[----:B------:R-:W-:Y:S01]  /*1d60*/  UIADD3 UR8, UPT, UPT, UR13, 0x26400, UR8 ;  /* 0x000264000d087890 */ /* 0x000fe2000fffe008 */
[----:B------:R4:W1:Y:S01]  /*1d70*/  SYNCS.PHASECHK.TRANS64.TRYWAIT P0, [UR7+0x80], R0 ;  /* 0x00008000ff0075a7 */ /* 0x0008620008001107 */
[----:B------:R-:W-:Y:S02]  /*1d80*/  UIADD3 UR32, UPT, UPT, UR4, 0x6400, URZ ;  /* 0x0000640004207890 */ /* 0x000fe4000fffe0ff */
[----:B------:R-:W-:Y:S01]  /*1d90*/  UIADD3.X UR15, UPT, UPT, URZ, UR27, URZ, UP0, !UPT ;  /* 0x0000001bff0f7290 */ /* 0x000fe200087fe4ff */
[----:B------:R-:W-:Y:S01]  /*1da0*/  UMOV UR7, 0x30000 ;  /* 0x0003000000077882 */ /* 0x000fe20000000000 */
[----:B------:R-:W-:Y:S01]  /*1db0*/  UMOV UR18, 0x0 ;  /* 0x0000000000127882 */ /* 0x000fe20000000000 */
[----:B------:R-:W-:Y:S01]  /*1dc0*/  UMOV UR19, 0x10000000 ;  /* 0x1000000000137882 */ /* 0x000fe20000000000 */
[----:B------:R-:W-:Y:S01]  /*1dd0*/  UMOV UR12, UR36 ;  /* 0x00000024000c7c82 */ /* 0x000fe20008000000 */
[----:B------:R-:W-:Y:S01]  /*1de0*/  UMOV UR9, UR33 ;  /* 0x0000002100097c82 */ /* 0x000fe20008000000 */
[----:B------:R-:W-:Y:S01]  /*1df0*/  UMOV UR10, UR34 ;  /* 0x00000022000a7c82 */ /* 0x000fe20008000000 */
[----:B------:R2:W-:Y:S01]  /*1e00*/  UTMALDG.3D.MULTICAST [UR32], [UR16], UR7, desc[UR18] ;  /* 0x00001220100073b4 */ /* 0x0005e20008011807 */
[----:B------:R-:W-:Y:S01]  /*1e10*/  UIADD3 UR6, UPT, UPT, UR6, 0x1, URZ ;  /* 0x0000000106067890 */ /* 0x000fe2000fffe0ff */
[----:B------:R-:W-:-:S03]  /*1e20*/  UMOV UR4, UR5 ;  /* 0x0000000500047c82 */ /* 0x000fc60008000000 */
[----:B------:R-:W-:Y:S01]  /*1e30*/  UISETP.NE.AND UP0, UPT, UR6, UR21, UPT ;  /* 0x000000150600728c */ /* 0x000fe2000bf05270 */
[----:B------:R4:W-:Y:S01]  /*1e40*/  UTMALDG.3D [UR8], [UR14], desc[UR18] ;  /* 0x000012080e0075b4 */ /* 0x0009e20008011000 */
[----:B--2---:R-:W-:-:S07]  /*1e50*/  UMOV UR7, UR21 ;  /* 0x0000001500077c82 */ /* 0x004fce0008000000 */
[----:B----4-:R-:W-:Y:S05]  /*1e60*/  BRA.U UP0, `(.L_x_32) ;  /* 0xfffffffd00487547 */ /* 0x010fea000b83ffff */
.L_x_26:
[----:B------:R-:W-:Y:S01]  /*1e70*/  ULEA UR4, UR5, UR13, 0x3 ;  /* 0x0000000d05047291 */ /* 0x000fe2000f8e18ff */
[----:B--2---:R-:W-:Y:S01]  /*1e80*/  SHF.L.U32 R0, R12, 0x1f, RZ ;  /* 0x0000001f0c007819 */ /* 0x004fe200000006ff */
[----:B------:R-:W-:Y:S01]  /*1e90*/  @!P1 SYNCS.ARRIVE.TRANS64.A1T0 RZ, [UR13+0x138], RZ ;  /* 0x000138ffffff99a7 */ /* 0x000fe2000810000d */
[----:B------:R-:W-:-:S06]  /*1ea0*/  UISETP.GT.AND UP0, UPT, UR43, UR42, UPT ;  /* 0x0000002a2b00728c */ /* 0x000fcc000bf04270 */
[----:B-1-3--:R1:W2:Y:S03]  /*1eb0*/  SYNCS.PHASECHK.TRANS64.TRYWAIT P0, [UR4+0x80], R0 ;  /* 0x00008000ff0075a7 */ /* 0x00a2a60008001104 */
[----:B------:R-:W-:Y:S05]  /*1ec0*/  BRA.U !UP0, `(.L_x_33) ;  /* 0x0000000108bc7547 */ /* 0x000fea000b800000 */
[----:B------:R-:W-:Y:S01]  /*1ed0*/  UIADD3 UR25, UPT, UPT, UR44, UR7, URZ ;  /* 0x000000072c197290 */ /* 0x000fe2000fffe0ff */
[----:B------:R-:W-:-:S11]  /*1ee0*/  UMOV UR4, UR5 ;  /* 0x0000000500047c82 */ /* 0x000fd60008000000 */
.L_x_39:
[----:B------:R-:W-:Y:S01]  /*1ef0*/  ULEA UR17, UR4, UR13, 0x3 ;  /* 0x0000000d04117291 */ /* 0x000fe2000f8e18ff */
[----:B--2---:R-:W-:Y:S01]  /*1f00*/  @!P3 MOV R2, 0x3000 ;  /* 0x000030000002b802 */ /* 0x004fe20000000f00 */
[----:B--2-4-:R-:W-:Y:S10]  /*1f10*/  @P0 BRA `(.L_x_34) ;  /* 0x00000000000c0947 */ /* 0x014ff40003800000 */
[----:B------:R-:W-:-:S04]  /*1f20*/  SHF.L.U32 R3, R12, 0x1f, RZ ;  /* 0x0000001f0c037819 */ /* 0x000fc800000006ff */
[----:B------:R-:W2:Y:S02]  /*1f30*/  SYNCS.PHASECHK.TRANS64.TRYWAIT P0, [UR17+0x80], R3 ;  /* 0x00008003ff0075a7 */ /* 0x000ea40008001111 */
[----:B--2---:R-:W-:Y:S05]  /*1f40*/  @!P0 BRA `(.L_x_35) ;  /* 0x0000006400648947 */ /* 0x004fea0003800000 */
.L_x_34:
[----:B------:R2:W-:Y:S01]  /*1f50*/  @!P3 SYNCS.ARRIVE.TRANS64 RZ, [UR17], R2 ;  /* 0x00000002ffffb9a7 */ /* 0x0005e20008000011 */
[----:B------:R-:W-:-:S04]  /*1f60*/  ULOP3.LUT UR5, UR24, 0x2, URZ, 0xfc, !UPT ;  /* 0x0000000218057892 */ /* 0x000fc8000f8efcff */
[----:B------:R-:W-:-:S09]  /*1f70*/  UISETP.NE.AND UP0, UPT, UR5, 0x2, UPT ;  /* 0x000000020500788c */ /* 0x000fd2000bf05270 */
[----:B------:R-:W-:Y:S05]  /*1f80*/  BRA.U UP0, `(.L_x_36) ;  /* 0x0000000100047547 */ /* 0x000fea000b800000 */
[----:B------:R-:W-:Y:S05]  /*1f90*/  BPT.TRAP 0x1 ;  /* 0x000000040000795c */ /* 0x000fea0000300000 */
.L_x_36:
[----:B------:R-:W-:Y:S04]  /*1fa0*/  BSSY.RECONVERGENT B0, `(.L_x_37) ;  /* 0x0000003000007945 */ /* 0x000fe80003800200 */
[----:B------:R-:W-:Y:S05]  /*1fb0*/  @P2 BRA `(.L_x_38) ;  /* 0x0000000000042947 */ /* 0x000fea0003800000 */
[----:B------:R-:W-:Y:S05]  /*1fc0*/  BPT.TRAP 0x1 ;  /* 0x000000040000795c */ /* 0x000fea0000300000 */
.L_x_38:
[----:B------:R-:W-:Y:S05]  /*1fd0*/  BSYNC.RECONVERGENT B0 ;  /* 0x0000000000007941 */ /* 0x000fea0003800200 */
.L_x_37:
        /* <DEDUP_REMOVED lines=8> */
[----:B------:R-:W-:Y:S02]  /*2060*/  ULEA UR6, UR5, UR13, 0x3 ;  /* 0x0000000d05067291 */ /* 0x000fe4000f8e18ff */
[----:B------:R-:W-:Y:S01]  /*2070*/  ULEA UR8, UR4, UR13, 0xc ;  /* 0x0000000d04087291 */ /* 0x000fe2000f8e60ff */
[----:B-1----:R-:W-:Y:S01]  /*2080*/  SHF.L.U32 R0, R12, 0x1f, RZ ;  /* 0x0000001f0c007819 */ /* 0x002fe200000006ff */
[----:B------:R-:W-:Y:S02]  /*2090*/  ULEA UR16, UR4, UR29, 0xd ;  /* 0x0000001d04107291 */ /* 0x000fe4000f8e68ff */
[----:B------:R-:W-:Y:S02]  /*20a0*/  UIADD3.X UR15, UPT, UPT, URZ, UR27, URZ, UP1, !UPT ;  /* 0x0000001bff0f7290 */ /* 0x000fe40008ffe4ff */
[----:B------:R-:W-:Y:S01]  /*20b0*/  UIADD3 UR8, UPT, UPT, UR8, 0x26400, URZ ;  /* 0x0002640008087890 */ /* 0x000fe2000fffe0ff */
[----:B------:R3:W4:Y:S01]  /*20c0*/  SYNCS.PHASECHK.TRANS64.TRYWAIT P0, [UR6+0x80], R0 ;  /* 0x00008000ff0075a7 */ /* 0x0007220008001106 */
[----:B------:R-:W-:Y:S01]  /*20d0*/  UIADD3.X UR23, UPT, UPT, URZ, UR27, URZ, UP0, !UPT ;  /* 0x0000001bff177290 */ /* 0x000fe200087fe4ff */
[----:B------:R-:W-:Y:S01]  /*20e0*/  UMOV UR6, 0x30000 ;  /* 0x0003000000067882 */ /* 0x000fe20000000000 */
[----:B------:R-:W-:Y:S01]  /*20f0*/  UMOV UR30, 0x0 ;  /* 0x00000000001e7882 */ /* 0x000fe20000000000 */
[----:B------:R-:W-:Y:S01]  /*2100*/  UMOV UR31, 0x10000000 ;  /* 0x10000000001f7882 */ /* 0x000fe20000000000 */
[----:B------:R-:W-:Y:S01]  /*2110*/  UMOV UR19, UR35 ;  /* 0x0000002300137c82 */ /* 0x000fe20008000000 */
[----:B------:R-:W-:Y:S01]  /*2120*/  UMOV UR20, UR36 ;  /* 0x0000002400147c82 */ /* 0x000fe20008000000 */
[----:B------:R-:W-:Y:S01]  /*2130*/  UMOV UR12, UR36 ;  /* 0x00000024000c7c82 */ /* 0x000fe20008000000 */
[----:B------:R-:W-:Y:S01]  /*2140*/  UMOV UR9, UR17 ;  /* 0x0000001100097c82 */ /* 0x000fe20008000000 */
[----:B------:R-:W-:Y:S01]  /*2150*/  UMOV UR10, UR18 ;  /* 0x00000012000a7c82 */ /* 0x000fe20008000000 */
[----:B------:R3:W-:Y:S01]  /*2160*/  UTMALDG.3D.MULTICAST [UR16], [UR14], UR6, desc[UR30] ;  /* 0x00001e100e0073b4 */ /* 0x0007e20008011806 */
[----:B------:R-:W-:Y:S01]  /*2170*/  UIADD3 UR7, UPT, UPT, UR7, 0x1, URZ ;  /* 0x0000000107077890 */ /* 0x000fe2000fffe0ff */
[----:B------:R-:W-:-:S03]  /*2180*/  UMOV UR4, UR5 ;  /* 0x0000000500047c82 */ /* 0x000fc60008000000 */
[----:B------:R-:W-:Y:S01]  /*2190*/  UISETP.NE.AND UP0, UPT, UR7, UR25, UPT ;  /* 0x000000190700728c */ /* 0x000fe2000bf05270 */
[----:B------:R3:W-:Y:S08]  /*21a0*/  UTMALDG.3D [UR8], [UR22], desc[UR30] ;  /* 0x00001e08160075b4 */ /* 0x0007f00008011000 */
[----:B---3--:R-:W-:Y:S05]  /*21b0*/  BRA.U UP0, `(.L_x_39) ;  /* 0xfffffffd004c7547 */ /* 0x008fea000b83ffff */
.L_x_33:
[C---:B------:R-:W-:Y:S01]  /*21c0*/  LEA R3, R11.reuse, UR13, 0x3 ;  /* 0x0000000d0b037c11 */ /* 0x040fe2000f8e18ff */
[----:B------:R-:W-:Y:S01]  /*21d0*/  NOP ;  /* 0x0000000000007918 */ /* 0x000fe20000000000 */
[----:B-1----:R-:W-:Y:S02]  /*21e0*/  SHF.L.U32 R0, R10, 0x1f, RZ ;  /* 0x0000001f0a007819 */ /* 0x002fe400000006ff */
[----:B------:R-:W-:Y:S02]  /*21f0*/  LEA R5, R11, UR13, 0x4 ;  /* 0x0000000d0b057c11 */ /* 0x000fe4000f8e20ff */
[----:B--2-4-:R-:W1:Y:S02]  /*2200*/  SYNCS.PHASECHK.TRANS64.TRYWAIT P0, [R3+URZ+0x140], R0 ;  /* 0x00014000030075a7 */ /* 0x014e6400080011ff */
[----:B-1----:R-:W-:Y:S05]  /*2210*/  @!P0 BRA `(.L_x_40) ;  /* 0x0000006000c88947 */ /* 0x002fea0003800000 */
.L_x_138:
[----:B------:R-:W2:Y:S01]  /*2220*/  LDS.128 R4, [R5+0x1d0] ;  /* 0x0001d00005047984 */ /* 0x000ea20000000c00 */
[----:B------:R-:W-:Y:S01]  /*2230*/  UISETP.GE.AND UP0, UPT, UR40, 0x1, UPT ;  /* 0x000000012800788c */ /* 0x000fe2000bf06270 */
[----:B------:R-:W-:Y:S01]  /*2240*/  @!PT LDS RZ, [RZ] ;  /* 0x00000000fffff984 */ /* 0x000fe20000000800 */
[----:B------:R-:W-:Y:S01]  /*2250*/  @!PT LDS RZ, [RZ] ;  /* 0x00000000fffff984 */ /* 0x000fe20000000800 */
[----:B------:R-:W-:Y:S01]  /*2260*/  @!PT LDS RZ, [RZ] ;  /* 0x00000000fffff984 */ /* 0x000fe20000000800 */
[----:B------:R-:W-:Y:S01]  /*2270*/  @!PT LDS RZ, [RZ] ;  /* 0x00000000fffff984 */ /* 0x000fe20000000800 */
[----:B------:R3:W-:Y:S06]  /*2280*/  MEMBAR.ALL.CTA ;  /* 0x0000000000007992 */ /* 0x0007ec0000008000 */
[----:B---3--:R-:W3:Y:S01]  /*2290*/  FENCE.VIEW.ASYNC.S ;  /* 0x00000000000073c6 */ /* 0x008ee20000000000 */
[----:B--2---:R-:W-:-:S13]  /*22a0*/  LOP3.LUT P0, RZ, R6, 0x1, RZ, 0xc0, !PT ;  /* 0x0000000106ff7812 */ /* 0x004fda000780c0ff */
[----:B---3--:R-:W-:Y:S01]  /*22b0*/  VOTEU.ANY UP1, P0 ;  /* 0x0000000000ff7886 */ /* 0x008fe20000020100 */
[----:B------:R-:W-:-:S13]  /*22c0*/  PLOP3.LUT P0, PT, PT, PT, UP1, 0x80, 0x8 ;  /* 0x000000000008781c */ /* 0x000fda0003f0f018 */
[----:B-1----:R-:W-:Y:S02]  /*22d0*/  @P0 LOP3.LUT R0, R5, 0xffff, RZ, 0xc0, !PT ;  /* 0x0000ffff05000812 */ /* 0x002fe400078ec0ff */
[----:B------:R-:W-:Y:S02]  /*22e0*/  @P0 MOV R2, R4 ;  /* 0x0000000400020202 */ /* 0x000fe40000000f00 */
[----:B------:R-:W-:Y:S01]  /*22f0*/  @P0 R2UR UR6, R0 ;  /* 0x00000000000602ca */ /* 0x000fe200000e0000 */
[----:B------:R-:W-:Y:S01]  /*2300*/  VIADD R0, R3, 0x150 ;  /* 0x0000015003007836 */ /* 0x000fe20000000000 */
[----:B------:R-:W-:Y:S02]  /*2310*/  @P0 SHF.R.U32.HI R4, RZ, 0x10, R5 ;  /* 0x00000010ff040819 */ /* 0x000fe40000011605 */
[----:B------:R-:W-:Y:S02]  /*2320*/  @P0 R2UR UR7, R2 ;  /* 0x00000000020702ca */ /* 0x000fe400000e0000 */
[----:B------:R-:W-:-:S02]  /*2330*/  PRMT R0, RZ, 0x654, R0 ;  /* 0x00000654ff007816 */ /* 0x000fc40000000000 */
[----:B------:R-:W-:Y:S02]  /*2340*/  @P0 R2UR UR4, R4 ;  /* 0x00000000040402ca */ /* 0x000fe400000e0000 */
[----:B------:R1:W-:Y:S03]  /*2350*/  SYNCS.ARRIVE.TRANS64.RED.A1T0 RZ, [R0+URZ], RZ ;  /* 0x000000ff00ff79a7 */ /* 0x0003e600081004ff */
[----:B------:R-:W-:-:S04]  /*2360*/  @UP1 UMOV UR37, UR6 ;  /* 0x0000000600251c82 */ /* 0x000fc80008000000 */
[----:B------:R-:W-:-:S04]  /*2370*/  @UP1 UMOV UR38, UR7 ;  /* 0x0000000700261c82 */ /* 0x000fc80008000000 */
[----:B------:R-:W-:Y:S01]  /*2380*/  @UP1 UMOV UR36, UR4 ;  /* 0x0000000400241c82 */ /* 0x000fe20008000000 */
[----:B------:R-:W-:Y:S05]  /*2390*/  BRA.U !UP0, `(.L_x_41) ;  /* 0x0000000108d47547 */ /* 0x000fea000b800000 */
[----:B------:R-:W2:Y:S01]  /*23a0*/  LDCU.128 UR16, c[0x0][0xb10] ;  /* 0x00016200ff1077ac */ /* 0x000ea20008000c00 */
[----:B------:R-:W3:Y:S01]  /*23b0*/  LDCU UR12, c[0x0][0xb20] ;  /* 0x00016400ff0c77ac */ /* 0x000ee20008000800 */
[----:B------:R-:W4:Y:S01]  /*23c0*/  LDCU UR20, c[0x0][0xb0c] ;  /* 0x00016180ff1477ac */ /* 0x000f220008000800 */
[----:B------:R-:W1:Y:S01]  /*23d0*/  LDCU.64 UR8, c[0x0][0xb28] ;  /* 0x00016500ff0877ac */ /* 0x000e620008000a00 */
[----:B------:R-:W-:Y:S02]  /*23e0*/  UISETP.NE.AND UP3, UPT, UR40, 0x1, UPT ;  /* 0x000000012800788c */ /* 0x000fe4000bf65270 */
[----:B--2---:R-:W-:Y:S02]  /*23f0*/  UIMAD.WIDE.U32 UR10, UR39, UR19, URZ ;  /* 0x00000013270a72a5 */ /* 0x004fe4000f8e00ff */
[----:B------:R-:W-:Y:S02]  /*2400*/  UIMAD.WIDE.U32 UR6, UR41, UR16, URZ ;  /* 0x00000010290672a5 */ /* 0x000fe4000f8e00ff */
[----:B------:R-:W-:-:S02]  /*2410*/  UISETP.NE.AND UP0, UPT, UR18, 0x1, UPT ;  /* 0x000000011200788c */ /* 0x000fc4000bf05270 */
[----:B------:R-:W-:Y:S01]  /*2420*/  UIMAD.WIDE.U32 UR22, UR37, UR19, URZ ;  /* 0x00000013251672a5 */ /* 0x000fe2000f8e00ff */
[----:B------:R-:W-:Y:S02]  /*2430*/  UMOV UR10, UR11 ;  /* 0x0000000b000a7c82 */ /* 0x000fe40008000000 */
[----:B------:R-:W-:Y:S01]  /*2440*/  UMOV UR6, UR7 ;  /* 0x0000000700067c82 */ /* 0x000fe20008000000 */
[----:B---3--:R-:W-:Y:S02]  /*2450*/  USHF.R.U32.HI UR10, URZ, UR12, UR10 ;  /* 0x0000000cff0a7299 */ /* 0x008fe4000801160a */
[----:B------:R-:W-:Y:S02]  /*2460*/  USHF.R.U32.HI UR7, URZ, UR17, UR6 ;  /* 0x00000011ff077299 */ /* 0x000fe40008011606 */
[----:B----4-:R-:W-:Y:S02]  /*2470*/  UISETP.NE.AND UP2, UPT, UR20, 0x1, UPT ;  /* 0x000000011400788c */ /* 0x010fe4000bf45270 */
[----:B------:R-:W-:-:S02]  /*2480*/  USEL UR6, UR39, UR10, !UP0 ;  /* 0x0000000a27067287 */ /* 0x000fc4000c000000 */
[----:B------:R-:W-:Y:S02]  /*2490*/  USEL UR7, UR41, UR7, !UP2 ;  /* 0x0000000729077287 */ /* 0x000fe4000d000000 */
[----:B-1----:R-:W-:Y:S01]  /*24a0*/  UIMAD.WIDE.U32 UR10, UR6, UR8, URZ ;  /* 0x00000008060a72a5 */ /* 0x002fe2000f8e00ff */
[----:B------:R-:W-:Y:S01]  /*24b0*/  UMOV UR4, UR23 ;  /* 0x0000001700047c82 */ /* 0x000fe20008000000 */
[----:B------:R-:W-:Y:S02]  /*24c0*/  UIMAD.WIDE.U32 UR14, UR38, UR16, URZ ;  /* 0x00000010260e72a5 */ /* 0x000fe4000f8e00ff */
[----:B------:R-:W-:-:S03]  /*24d0*/  UIMAD.WIDE.U32 UR22, UR7, UR8, URZ ;  /* 0x00000008071672a5 */ /* 0x000fc6000f8e00ff */
[----:B------:R-:W-:Y:S01]  /*24e0*/  UMOV UR10, UR11 ;  /* 0x0000000b000a7c82 */ /* 0x000fe20008000000 */
[----:B------:R-:W-:Y:S02]  /*24f0*/  USHF.R.U32.HI UR4, URZ, UR12, UR4 ;  /* 0x0000000cff047299 */ /* 0x000fe40008011604 */
[----:B------:R-:W-:Y:S01]  /*2500*/  @UP3 USHF.R.U32.HI UR6, URZ, UR9, UR10 ;  /* 0x00000009ff063299 */ /* 0x000fe2000801160a */
[----:B------:R-:W-:Y:S01]  /*2510*/  UMOV UR14, UR15 ;  /* 0x0000000f000e7c82 */ /* 0x000fe20008000000 */
[----:B------:R-:W-:Y:S01]  /*2520*/  UMOV UR22, UR23 ;  /* 0x0000001700167c82 */ /* 0x000fe20008000000 */
[----:B------:R-:W-:Y:S02]  /*2530*/  USHF.R.U32.HI UR17, URZ, UR17, UR14 ;  /* 0x00000011ff117299 */ /* 0x000fe4000801160e */
[----:B------:R-:W-:Y:S02]  /*2540*/  USEL UR4, UR37, UR4, !UP0 ;  /* 0x0000000425047287 */ /* 0x000fe4000c000000 */
[----:B------:R-:W-:-:S02]  /*2550*/  @UP3 USHF.R.U32.HI UR7, URZ, UR9, UR22 ;  /* 0x00000009ff073299 */ /* 0x000fc40008011616 */
[----:B------:R-:W-:Y:S02]  /*2560*/  UIMAD UR10, UR40, UR6, URZ ;  /* 0x00000006280a72a4 */ /* 0x000fe4000f8e02ff */
[----:B------:R-:W-:Y:S02]  /*2570*/  USEL UR6, UR38, UR17, !UP2 ;  /* 0x0000001126067287 */ /* 0x000fe4000d000000 */
[----:B------:R-:W-:Y:S02]  /*2580*/  UIMAD UR12, UR40, UR7, URZ ;  /* 0x00000007280c72a4 */ /* 0x000fe4000f8e02ff */
[----:B------:R-:W-:Y:S02]  /*2590*/  UISETP.GE.AND UP0, UPT, UR4, UR10, UPT ;  /* 0x0000000a0400728c */ /* 0x000fe4000bf06270 */
[----:B------:R-:W-:Y:S02]  /*25a0*/  UIMAD.WIDE.U32 UR10, UR4, UR8, URZ ;  /* 0x00000008040a72a5 */ /* 0x000fe4000f8e00ff */
[----:B------:R-:W-:-:S02]  /*25b0*/  UISETP.GE.OR UP0, UPT, UR6, UR12, UP0 ;  /* 0x0000000c0600728c */ /* 0x000fc40008706670 */
        /* <DEDUP_REMOVED lines=19> */
.L_x_41:
[----:B------:R-:W2:Y:S02]  /*26f0*/  LDCU UR4, c[0x0][0xb30] ;  /* 0x00016600ff0477ac */ /* 0x000ea40008000800 */
[----:B--2---:R-:W-:-:S09]  /*2700*/  UISETP.NE.AND UP0, UPT, UR4, 0x1, UPT ;  /* 0x000000010400788c */ /* 0x004fd2000bf05270 */
[----:B------:R-:W-:Y:S05]  /*2710*/  BRA.U UP0, `(.L_x_42) ;  /* 0x0000000100447547 */ /* 0x000fea000b800000 */
[----:B------:R-:W2:Y:S01]  /*2720*/  LDCU.128 UR16, c[0x0][0xb10] ;  /* 0x00016200ff1077ac */ /* 0x000ea20008000c00 */
[----:B------:R-:W3:Y:S01]  /*2730*/  LDCU UR10, c[0x0][0xb0c] ;  /* 0x00016180ff0a77ac */ /* 0x000ee20008000800 */
[----:B------:R-:W4:Y:S01]  /*2740*/  LDCU UR11, c[0x0][0xb20] ;  /* 0x00016400ff0b77ac */ /* 0x000f220008000800 */
[----:B--2---:R-:W-:Y:S02]  /*2750*/  UIMAD.WIDE.U32 UR8, UR38, UR16, URZ ;  /* 0x00000010260872a5 */ /* 0x004fe4000f8e00ff */
[----:B------:R-:W-:Y:S02]  /*2760*/  UIMAD.WIDE.U32 UR6, UR37, UR19, URZ ;  /* 0x00000013250672a5 */ /* 0x000fe4000f8e00ff */
[----:B---3--:R-:W-:Y:S02]  /*2770*/  UISETP.NE.AND UP2, UPT, UR10, 0x1, UPT ;  /* 0x000000010a00788c */ /* 0x008fe4000bf45270 */
[----:B------:R-:W-:Y:S01]  /*2780*/  UISETP.NE.AND UP0, UPT, UR18, 0x1, UPT ;  /* 0x000000011200788c */ /* 0x000fe2000bf05270 */
[----:B------:R-:W-:-:S02]  /*2790*/  UMOV UR8, UR9 ;  /* 0x0000000900087c82 */ /* 0x000fc40008000000 */
[----:B------:R-:W-:Y:S01]  /*27a0*/  UMOV UR4, UR7 ;  /* 0x0000000700047c82 */ /* 0x000fe20008000000 */
[----:B------:R-:W-:Y:S02]  /*27b0*/  USHF.R.U32.HI UR17, URZ, UR17, UR8 ;  /* 0x00000011ff117299 */ /* 0x000fe40008011608 */
[----:B----4-:R-:W-:Y:S02]  /*27c0*/  USHF.R.U32.HI UR4, URZ, UR11, UR4 ;  /* 0x0000000bff047299 */ /* 0x010fe40008011604 */
[----:B------:R-:W-:Y:S02]  /*27d0*/  USEL UR6, UR38, UR17, !UP2 ;  /* 0x0000001126067287 */ /* 0x000fe4000d000000 */
[----:B------:R-:W-:-:S04]  /*27e0*/  USEL UR4, UR37, UR4, !UP0 ;  /* 0x0000000425047287 */ /* 0x000fc8000c000000 */
[----:B------:R-:W-:Y:S02]  /*27f0*/  UIADD3 UR7, UPT, UPT, UR6, -UR4, URZ ;  /* 0x8000000406077290 */ /* 0x000fe4000fffe0ff */
[----:B------:R-:W-:Y:S02]  /*2800*/  UIADD3 UR4, UPT, UPT, -UR6, UR4, URZ ;  /* 0x0000000406047290 */ /* 0x000fe4000fffe1ff */
[----:B------:R-:W-:Y:S02]  /*2810*/  UIMAD UR37, UR7, UR18, UR37 ;  /* 0x00000012072572a4 */ /* 0x000fe4000f8e0225 */
[----:B------:R-:W-:-:S12]  /*2820*/  UIMAD UR38, UR4, UR10, UR38 ;  /* 0x0000000a042672a4 */ /* 0x000fd8000f8e0226 */
.L_x_42:
[----:B------:R-:W-:Y:S01]  /*2830*/  VIADD R11, R11, 0x1 ;  /* 0x000000010b0b7836 */ /* 0x000fe20000000000 */
[----:B------:R-:W-:Y:S02]  /*2840*/  R2UR UR6, R87 ;  /* 0x00000000570672ca */ /* 0x000fe400000e0000 */
[----:B------:R-:W-:Y:S02]  /*2850*/  R2UR UR4, R86 ;  /* 0x00000000560472ca */ /* 0x000fe400000e0000 */
[C---:B------:R-:W-:Y:S02]  /*2860*/  ISETP.NE.AND P0, PT, R11.reuse, 0x2, PT ;  /* 0x000000020b00780c */ /* 0x040fe40003f05270 */
[----:B------:R-:W-:Y:S02]  /*2870*/  PLOP3.LUT P1, PT, PT, PT, PT, 0x80, 0x8 ;  /* 0x000000000008781c */ /* 0x000fe40003f2f070 */
[----:B------:R-:W-:Y:S02]  /*2880*/  SEL R3, RZ, 0x1, P0 ;  /* 0x00000001ff037807 */ /* 0x000fe40000000000 */
[----:B------:R-:W-:-:S02]  /*2890*/  SEL R11, R11, RZ, P0 ;  /* 0x000000ff0b0b7207 */ /* 0x000fc40000000000 */
[----:B------:R-:W-:Y:S01]  /*28a0*/  LOP3.LUT R10, R10, R3, RZ, 0x3c, !PT ;  /* 0x000000030a0a7212 */ /* 0x000fe200078e3cff */
[----:B------:R-:W-:Y:S02]  /*28b0*/  UIADD3 UR25, UPT, UPT, UR38, UR6, URZ ;  /* 0x0000000626197290 */ /* 0x000fe4000fffe0ff */
[----:B------:R-:W-:Y:S01]  /*28c0*/  UIADD3 UR30, UPT, UPT, UR37, UR4, URZ ;  /* 0x00000004251e7290 */ /* 0x000fe2000fffe0ff */
[----:B------:R-:W-:Y:S11]  /*28d0*/  BRA.U UP1, `(.L_x_43) ;  /* 0xfffffff101507547 */ /* 0x000ff6000b83ffff */
[----:B------:R-:W-:Y:S01]  /*28e0*/  UIADD3 UR13, UPT, UPT, UR13, 0x80, URZ ;  /* 0x000000800d0d7890 */ /* 0x000fe2000fffe0ff */
[----:B------:R-:W-:-:S03]  /*28f0*/  SHF.L.U32 R3, R12, 0x1f, RZ ;  /* 0x0000001f0c037819 */ /* 0x000fc600000006ff */
[----:B------:R-:W-:-:S09]  /*2900*/  ULEA UR4, UR5, UR13, 0x3 ;  /* 0x0000000d05047291 */ /* 0x000fd2000f8e18ff */
[----:B------:R-:W2:Y:S02]  /*2910*/  SYNCS.PHASECHK.TRANS64.TRYWAIT P0, [UR4], R3 ;  /* 0x00000003ff0075a7 */ /* 0x000ea40008001104 */
[----:B--2---:R-:W-:Y:S05]  /*2920*/  @!P0 BRA `(.L_x_44) ;  /* 0x0000005c00188947 */ /* 0x004fea0003800000 */
.L_x_140:
[----:B------:R-:W-:-:S04]  /*2930*/  UIADD3 UR4, UPT, UPT, UR5, 0x1, URZ ;  /* 0x0000000105047890 */ /* 0x000fc8000fffe0ff */
[----:B------:R-:W-:-:S04]  /*2940*/  UISETP.NE.AND UP0, UPT, UR4, 0x10, UPT ;  /* 0x000000100400788c */ /* 0x000fc8000bf05270 */
[----:B------:R-:W-:Y:S02]  /*2950*/  USEL UR6, URZ, 0x1, UP0 ;  /* 0x00000001ff067887 */ /* 0x000fe40008000000 */
[----:B------:R-:W-:-:S04]  /*2960*/  USEL UR4, UR4, URZ, UP0 ;  /* 0x000000ff04047287 */ /* 0x000fc80008000000 */
[----:B------:R-:W-:Y:S01]  /*2970*/  ULEA UR5, UR4, UR13, 0x3 ;  /* 0x0000000d04057291 */ /* 0x000fe2000f8e18ff */
[----:B------:R-:W-:-:S04]  /*2980*/  LOP3.LUT R2, R12, UR6, RZ, 0x3c, !PT ;  /* 0x000000060c027c12 */ /* 0x000fc8000f8e3cff */
[----:B-1----:R-:W-:-:S04]  /*2990*/  SHF.L.U32 R3, R2, 0x1f, RZ ;  /* 0x0000001f02037819 */ /* 0x002fc800000006ff */
[----:B------:R-:W1:Y:S02]  /*29a0*/  SYNCS.PHASECHK.TRANS64.TRYWAIT P0, [UR5], R3 ;  /* 0x00000003ff0075a7 */ /* 0x000e640008001105 */
[----:B-1----:R-:W-:Y:S05]  /*29b0*/  @!P0 BRA `(.L_x_45) ;  /* 0x0000005c000c8947 */ /* 0x002fea0003800000 */
.L_x_142:
        /* <DEDUP_REMOVED lines=9> */
.L_x_144:
        /* <DEDUP_REMOVED lines=9> */
.L_x_146:
        /* <DEDUP_REMOVED lines=9> */
.L_x_148:
        /* <DEDUP_REMOVED lines=9> */
.L_x_150:
        /* <DEDUP_REMOVED lines=9> */
.L_x_152:
        /* <DEDUP_REMOVED lines=9> */
.L_x_154:
        /* <DEDUP_REMOVED lines=9> */
.L_x_156:
        /* <DEDUP_REMOVED lines=9> */
.L_x_158:
        /* <DEDUP_REMOVED lines=9> */
.L_x_160:
        /* <DEDUP_REMOVED lines=9> */
.L_x_162:
        /* <DEDUP_REMOVED lines=9> */
.L_x_164:
        /* <DEDUP_REMOVED lines=9> */
.L_x_166:
        /* <DEDUP_REMOVED lines=9> */
.L_x_168:
[----:B------:R-:W-:-:S04]  /*3110*/  UIADD3 UR4, UPT, UPT, UR4, 0x1, URZ ;  /* 0x0000000104047890 */ /* 0x000fc8000fffe0ff */
[----:B------:R-:W-:-:S04]  /*3120*/  UISETP.NE.AND UP0, UPT, UR4, 0x10, UPT ;  /* 0x000000100400788c */ /* 0x000fc8000bf05270 */
[----:B------:R-:W-:Y:S02]  /*3130*/  USEL UR5, URZ, 0x1, UP0 ;  /* 0x00000001ff057887 */ /* 0x000fe40008000000 */
[----:B------:R-:W-:-:S04]  /*3140*/  USEL UR4, UR4, URZ, UP0 ;  /* 0x000000ff04047287 */ /* 0x000fc80008000000 */
[----:B------:R-:W-:Y:S01]  /*3150*/  ULEA UR4, UR4, UR13, 0x3 ;  /* 0x0000000d04047291 */ /* 0x000fe2000f8e18ff */
[----:B-1----:R-:W-:-:S04]  /*3160*/  LOP3.LUT R3, R2, UR5, RZ, 0x3c, !PT ;  /* 0x0000000502037c12 */ /* 0x002fc8000f8e3cff */
[----:B------:R-:W-:Y:S01]  /*3170*/  SHF.L.U32 R3, R3, 0x1f, RZ ;  /* 0x0000001f03037819 */ /* 0x000fe200000006ff */
[----:B------:R-:W-:-:S07]  /*3180*/  IMAD.U32 R0, RZ, RZ, UR4 ;  /* 0x00000004ff007e24 */ /* 0x000fce000f8e00ff */
.L_x_59:
[----:B-1----:R1:W2:Y:S02]  /*3190*/  SYNCS.PHASECHK.TRANS64.TRYWAIT P0, [R0+URZ], R3 ;  /* 0x00000003000075a7 */ /* 0x0022a400080011ff */
[----:B--2---:R-:W-:Y:S05]  /*31a0*/  @!P0 NANOSLEEP.SYNCS 0x989680 ;  /* 0x009896800000895d */ /* 0x004fea0003900000 */
[----:B------:R-:W2:Y:S02]  /*31b0*/  @!P0 SYNCS.PHASECHK.TRANS64 P0, [R0+URZ], R3 ;  /* 0x00000003000085a7 */ /* 0x000ea400080010ff */
[----:B--2---:R-:W-:Y:S05]  /*31c0*/  @P0 EXIT ;  /* 0x000000000000094d */ /* 0x004fea0003800000 */
[----:B------:R-:W-:Y:S05]  /*31d0*/  BRA `(.L_x_59) ;  /* 0xfffffffc00ec7947 */ /* 0x000fea000383ffff */
.L_x_23:
[----:B------:R-:W1:Y:S02]  /*31e0*/  S2UR UR4, SR_CgaCtaId ;  /* 0x00000000000479c3 */ /* 0x000e640000008800 */
[----:B-1----:R-:W-:-:S04]  /*31f0*/  UISETP.NE.AND UP0, UPT, UR4, URZ, UPT ;  /* 0x000000ff0400728c */ /* 0x002fc8000bf05270 */
[----:B------:R-:W-:-:S09]  /*3200*/  UISETP.NE.OR UP0, UPT, UR22, 0x1, UP0 ;  /* 0x000000011600788c */ /* 0x000fd20008705670 */
[----:B------:R-:W-:Y:S05]  /*3210*/  BRA.U UP0, `(.L_x_60) ;  /* 0x00000005004c7547 */ /* 0x000fea000b800000 */
[----:B------:R-:W1:Y:S01]  /*3220*/  S2UR UR5, SR_CgaCtaId ;  /* 0x00000000000579c3 */ /* 0x000e620000008800 */
[----:B------:R-:W-:Y:S01]  /*3230*/  UMOV UR4, 0x400 ;  /* 0x0000040000047882 */ /* 0x000fe20000000000 */
[----:B------:R-:W-:Y:S01]  /*3240*/  ISETP.GE.U32.AND P2, PT, R0, 0x2, PT ;  /* 0x000000020000780c */ /* 0x000fe20003f46070 */
[----:B------:R-:W-:Y:S01]  /*3250*/  IMAD.MOV.U32 R12, RZ, RZ, 0x1 ;  /* 0x00000001ff0c7424 */ /* 0x000fe200078e00ff */
[----:B------:R-:W-:Y:S02]  /*3260*/  CS2R R10, SRZ ;  /* 0x00000000000a7805 */ /* 0x000fe4000001ff00 */
[----:B------:R-:W-:Y:S01]  /*3270*/  CS2R R8, SRZ ;  /* 0x0000000000087805 */ /* 0x000fe2000001ff00 */
[----:B-1----:R-:W-:-:S03]  /*3280*/  ULEA UR6, UR5, UR4, 0x18 ;  /* 0x0000000405067291 */ /* 0x002fc6000f8ec0ff */
[----:B------:R-:W-:-:S09]  /*3290*/  UMOV UR5, URZ ;  /* 0x000000ff00057c82 */ /* 0x000fd20008000000 */
.L_x_64:
[----:B------:R-:W-:Y:S02]  /*32a0*/  LEA R2, R8, UR6, 0x3 ;  /* 0x0000000608027c11 */ /* 0x000fe4000f8e18ff */
[----:B------:R-:W-:-:S03]  /*32b0*/  SHF.L.U32 R5, R9, 0x1f, RZ ;  /* 0x0000001f09057819 */ /* 0x000fc600000006ff */
[----:B------:R-:W-:Y:S01]  /*32c0*/  VIADD R4, R2, 0x1b0 ;  /* 0x000001b002047836 */ /* 0x000fe20000000000 */
[----:B------:R-:W1:Y:S02]  /*32d0*/  SYNCS.PHASECHK.TRANS64.TRYWAIT P0, [R2+URZ+0x1a0], R5 ;  /* 0x0001a005020075a7 */ /* 0x000e6400080011ff */
[----:B-1----:R-:W-:Y:S05]  /*32e0*/  @!P0 BRA `(.L_x_61) ;  /* 0x0000005800108947 */ /* 0x002fea0003800000 */
.L_x_169:
[----:B------:R-:W-:Y:S01]  /*32f0*/  ULEA UR4, UR5, UR6, 0x3 ;  /* 0x0000000605047291 */ /* 0x000fe2000f8e18ff */
[----:B------:R-:W-:Y:S02]  /*3300*/  PRMT R4, RZ, 0x654, R4 ;  /* 0x00000654ff047816 */ /* 0x000fe40000000004 */
[----:B-1----:R-:W-:Y:S01]  /*3310*/  SHF.L.U32 R5, R12, 0x1f, RZ ;  /* 0x0000001f0c057819 */ /* 0x002fe200000006ff */
[----:B------:R-:W-:Y:S01]  /*3320*/  UIADD3 UR7, UPT, UPT, UR4, 0x140, URZ ;  /* 0x0000014004077890 */ /* 0x000fe2000fffe0ff */
[----:B------:R1:W-:Y:S05]  /*3330*/  SYNCS.ARRIVE.TRANS64.RED.A1T0 RZ, [R4+URZ], RZ ;  /* 0x000000ff04ff79a7 */ /* 0x0003ea00081004ff */
[----:B------:R-:W-:Y:S01]  /*3340*/  IMAD.U32 R7, RZ, RZ, UR7 ;  /* 0x00000007ff077e24 */ /* 0x000fe2000f8e00ff */
[----:B------:R-:W2:Y:S04]  /*3350*/  SYNCS.PHASECHK.TRANS64.TRYWAIT P0, [UR4+0x150], R5 ;  /* 0x00015005ff0075a7 */ /* 0x000ea80008001104 */
[----:B------:R-:W-:Y:S01]  /*3360*/  PRMT R6, R0, 0x654, R7 ;  /* 0x0000065400067816 */ /* 0x000fe20000000007 */
[----:B-1----:R-:W-:Y:S01]  /*3370*/  @!P2 IMAD.MOV.U32 R4, RZ, RZ, 0x10 ;  /* 0x00000010ff04a424 */ /* 0x002fe200078e00ff */
[----:B--2---:R-:W-:Y:S06]  /*3380*/  @!P0 BRA `(.L_x_62) ;  /* 0x0000005400fc8947 */ /* 0x004fec0003800000 */
.L_x_171:
[----:B------:R-:W-:Y:S01]  /*3390*/  ULEA UR8, UR5, UR6, 0x4 ;  /* 0x0000000605087291 */ /* 0x000fe2000f8e20ff */
[----:B------:R-:W-:Y:S01]  /*33a0*/  SEL R3, R6, R3, !P2 ;  /* 0x0000000306037207 */ /* 0x000fe20005000000 */
[----:B------:R-:W-:Y:S01]  /*33b0*/  UIADD3 UR9, UPT, UPT, UR4, 0x140, URZ ;  /* 0x0000014004097890 */ /* 0x000fe2000fffe0ff */
[----:B-1----:R-:W-:Y:S01]  /*33c0*/  LEA R2, R11, UR6, 0x3 ;  /* 0x000000060b027c11 */ /* 0x002fe2000f8e18ff */
[----:B------:R-:W-:Y:S01]  /*33d0*/  UIADD3 UR8, UPT, UPT, UR8, 0x1d0, URZ ;  /* 0x000001d008087890 */ /* 0x000fe2000fffe0ff */
[----:B------:R-:W-:Y:S01]  /*33e0*/  SHF.L.U32 R5, R10, 0x1f, RZ ;  /* 0x0000001f0a057819 */ /* 0x000fe200000006ff */
[----:B------:R1:W-:Y:S01]  /*33f0*/  @!P2 SYNCS.ARRIVE.TRANS64.RED RZ, [R3+URZ], R4 ;  /* 0x0000000403ffa9a7 */ /* 0x0003e200080004ff */
[----:B------:R-:W-:Y:S01]  /*3400*/  UIADD3 UR4, UPT, UPT, UR5, 0x1, URZ ;  /* 0x0000000105047890 */ /* 0x000fe2000fffe0ff */
[----:B------:R-:W-:-:S03]  /*3410*/  VIADD R8, R8, 0x1 ;  /* 0x0000000108087836 */ /* 0x000fc60000000000 */
[----:B------:R-:W-:Y:S02]  /*3420*/  UISETP.NE.AND UP0, UPT, UR4, 0x2, UPT ;  /* 0x000000020400788c */ /* 0x000fe4000bf05270 */
[----:B------:R-:W-:Y:S06]  /*3430*/  UGETNEXTWORKID.BROADCAST [UR8], [UR9] ;  /* 0x00000000080073ca */ /* 0x000fec0008000100 */
[----:B------:R-:W-:Y:S01]  /*3440*/  USEL UR7, URZ, 0x1, UP0 ;  /* 0x00000001ff077887 */ /* 0x000fe20008000000 */
[----:B------:R-:W-:Y:S01]  /*3450*/  ISETP.NE.AND P0, PT, R8, 0x2, PT ;  /* 0x000000020800780c */ /* 0x000fe20003f05270 */
[----:B------:R-:W-:Y:S01]  /*3460*/  USEL UR5, UR4, URZ, UP0 ;  /* 0x000000ff04057287 */ /* 0x000fe20008000000 */
[----:B------:R-:W2:Y:S03]  /*3470*/  SYNCS.PHASECHK.TRANS64.TRYWAIT P1, [R2+URZ+0x140], R5 ;  /* 0x00014005020075a7 */ /* 0x000ea600080211ff */
[----:B------:R-:W-:Y:S01]  /*3480*/  LOP3.LUT R12, R12, UR7, RZ, 0x3c, !PT ;  /* 0x000000070c0c7c12 */ /* 0x000fe2000f8e3cff */
[----:B-12---:R-:W-:Y:S07]  /*3490*/  @!P1 BRA `(.L_x_63) ;  /* 0x0000005400d09947 */ /* 0x006fee0003800000 */
.L_x_172:
[C---:B------:R-:W-:Y:S01]  /*34a0*/  LEA R4, R11.reuse, UR6, 0x4 ;  /* 0x000000060b047c11 */ /* 0x040fe2000f8e20ff */
[----:B-1----:R-:W-:Y:S01]  /*34b0*/  VIADD R2, R2, 0x150 ;  /* 0x0000015002027836 */ /* 0x002fe20000000000 */
[----:B------:R-:W-:Y:S01]  /*34c0*/  SEL R8, R8, RZ, P0 ;  /* 0x000000ff08087207 */ /* 0x000fe20000000000 */
[----:B------:R-:W-:-:S03]  /*34d0*/  VIADD R11, R11, 0x1 ;  /* 0x000000010b0b7836 */ /* 0x000fc60000000000 */
[----:B------:R-:W1:Y:S01]  /*34e0*/  LDS.128 R4, [R4+0x1d0] ;  /* 0x0001d00004047984 */ /* 0x000e620000000c00 */
[----:B------:R-:W-:Y:S02]  /*34f0*/  PRMT R2, RZ, 0x654, R2 ;  /* 0x00000654ff027816 */ /* 0x000fe40000000002 */
[C---:B------:R-:W-:Y:S01]  /*3500*/  ISETP.NE.AND P1, PT, R11.reuse, 0x2, PT ;  /* 0x000000020b00780c */ /* 0x040fe20003f25270 */
[----:B------:R-:W-:Y:S01]  /*3510*/  @!PT LDS RZ, [RZ] ;  /* 0x00000000fffff984 */ /* 0x000fe20000000800 */
[----:B------:R-:W-:Y:S01]  /*3520*/  @!PT LDS RZ, [RZ] ;  /* 0x00000000fffff984 */ /* 0x000fe20000000800 */
[----:B------:R-:W-:Y:S01]  /*3530*/  @!PT LDS RZ, [RZ] ;  /* 0x00000000fffff984 */ /* 0x000fe20000000800 */
[----:B------:R-:W-:Y:S01]  /*3540*/  @!PT LDS RZ, [RZ] ;  /* 0x00000000fffff984 */ /* 0x000fe20000000800 */
[----:B------:R2:W-:Y:S06]  /*3550*/  MEMBAR.ALL.CTA ;  /* 0x0000000000007992 */ /* 0x0005ec0000008000 */
[----:B--2---:R-:W2:Y:S01]  /*3560*/  FENCE.VIEW.ASYNC.S ;  /* 0x00000000000073c6 */ /* 0x004ea20000000000 */
[----:B------:R-:W-:Y:S01]  /*3570*/  SEL R11, R11, RZ, P1 ;  /* 0x000000ff0b0b7207 */ /* 0x000fe20000800000 */
[----:B--2---:R2:W-:Y:S01]  /*3580*/  SYNCS.ARRIVE.TRANS64.RED.A1T0 RZ, [R2+URZ], RZ ;  /* 0x000000ff02ff79a7 */ /* 0x0045e200081004ff */
[----:B-1----:R-:W-:-:S02]  /*3590*/  LOP3.LUT P3, RZ, R6, 0x1, RZ, 0xc0, !PT ;  /* 0x0000000106ff7812 */ /* 0x002fc4000786c0ff */
[----:B------:R-:W-:-:S04]  /*35a0*/  SEL R5, RZ, 0x1, P1 ;  /* 0x00000001ff057807 */ /* 0x000fc80000800000 */
[----:B------:R-:W-:Y:S02]  /*35b0*/  LOP3.LUT R10, R10, R5, RZ, 0x3c, !PT ;  /* 0x000000050a0a7212 */ /* 0x000fe400078e3cff */
[----:B--2---:R-:W-:-:S04]  /*35c0*/  SEL R2, RZ, 0x1, P0 ;  /* 0x00000001ff027807 */ /* 0x004fc80000000000 */
[----:B------:R-:W-:Y:S01]  /*35d0*/  LOP3.LUT R9, R9, R2, RZ, 0x3c, !PT ;  /* 0x0000000209097212 */ /* 0x000fe200078e3cff */
[----:B------:R-:W-:Y:S06]  /*35e0*/  @P3 BRA `(.L_x_64) ;  /* 0xfffffffc002c3947 */ /* 0x000fec000383ffff */
[----:B------:R-:W-:Y:S01]  /*35f0*/  ULEA UR4, UR5, UR6, 0x3 ;  /* 0x0000000605047291 */ /* 0x000fe2000f8e18ff */
[----:B------:R-:W-:-:S08]  /*3600*/  SHF.L.U32 R3, R12, 0x1f, RZ ;  /* 0x0000001f0c037819 */ /* 0x000fd000000006ff */
[----:B------:R-:W1:Y:S02]  /*3610*/  SYNCS.PHASECHK.TRANS64 P0, [UR4+0x150], R3 ;  /* 0x00015003ff0075a7 */ /* 0x000e640008001004 */
[----:B-1----:R-:W-:Y:S05]  /*3620*/  @P0 BRA `(.L_x_65) ;  /* 0x0000000000080947 */ /* 0x002fea0003800000 */
[----:B------:R-:W1:Y:S02]  /*3630*/  SYNCS.PHASECHK.TRANS64.TRYWAIT P0, [UR4+0x150], R3 ;  /* 0x00015003ff0075a7 */ /* 0x000e640008001104 */
[----:B-1----:R-:W-:Y:S05]  /*3640*/  @!P0 BRA `(.L_x_66) ;  /* 0x0000005400788947 */ /* 0x002fea0003800000 */
.L_x_65:
[----:B------:R-:W-:-:S04]  /*3650*/  UIADD3 UR7, UPT, UPT, UR5, 0x1, URZ ;  /* 0x0000000105077890 */ /* 0x000fc8000fffe0ff */
[----:B------:R-:W-:-:S04]  /*3660*/  UISETP.NE.AND UP0, UPT, UR7, 0x2, UPT ;  /* 0x000000020700788c */ /* 0x000fc8000bf05270 */
[----:B------:R-:W-:Y:S02]  /*3670*/  USEL UR8, URZ, 0x1, UP0 ;  /* 0x00000001ff087887 */ /* 0x000fe40008000000 */
[----:B------:R-:W-:-:S04]  /*3680*/  USEL UR7, UR7, URZ, UP0 ;  /* 0x000000ff07077287 */ /* 0x000fc80008000000 */
[----:B------:R-:W-:Y:S01]  /*3690*/  ULEA UR7, UR7, UR6, 0x3 ;  /* 0x0000000607077291 */ /* 0x000fe2000f8e18ff */
[----:B-1----:R-:W-:-:S04]  /*36a0*/  LOP3.LUT R3, R12, UR8, RZ, 0x3c, !PT ;  /* 0x000000080c037c12 */ /* 0x002fc8000f8e3cff */
[----:B------:R-:W-:-:S04]  /*36b0*/  SHF.L.U32 R0, R3, 0x1f, RZ ;  /* 0x0000001f03007819 */ /* 0x000fc800000006ff */
[----:B------:R-:W1:Y:S02]  /*36c0*/  SYNCS.PHASECHK.TRANS64 P0, [UR7+0x150], R0 ;  /* 0x00015000ff0075a7 */ /* 0x000e640008001007 */
[----:B-1----:R-:W-:Y:S05]  /*36d0*/  @P0 EXIT ;  /* 0x000000000000094d */ /* 0x002fea0003800000 */
[----:B------:R-:W-:Y:S02]  /*36e0*/  SHF.L.U32 R3, R3, 0x1f, RZ ;  /* 0x0000001f03037819 */ /* 0x000fe400000006ff */
[----:B------:R-:W-:-:S07]  /*36f0*/  MOV R0, UR7 ;  /* 0x0000000700007c02 */ /* 0x000fce0008000f00 */
.L_x_67:
[----:B-1----:R1:W2:Y:S02]  /*3700*/  SYNCS.PHASECHK.TRANS64.TRYWAIT P0, [R0+URZ+0x150], R3 ;  /* 0x00015003000075a7 */ /* 0x0022a400080011ff */
[----:B--2---:R-:W-:Y:S05]  /*3710*/  @!P0 NANOSLEEP.SYNCS 0x989680 ;  /* 0x009896800000895d */ /* 0x004fea0003900000 */
[----:B------:R-:W2:Y:S02]  /*3720*/  @!P0 SYNCS.PHASECHK.TRANS64 P0, [R0+URZ+0x150], R3 ;  /* 0x00015003000085a7 */ /* 0x000ea400080010ff */
[----:B--2---:R-:W-:Y:S05]  /*3730*/  @P0 EXIT ;  /* 0x000000000000094d */ /* 0x004fea0003800000 */
[----:B------:R-:W-:Y:S05]  /*3740*/  BRA `(.L_x_67) ;  /* 0xfffffffc00ec7947 */ /* 0x000fea000383ffff */
.L_x_60:
[----:B------:R-:W-:Y:S05]  /*3750*/  BRA.U UP4, `(.L_x_68) ;  /* 0x0000000d04887547 */ /* 0x000fea000b800000 */
[----:B------:R-:W1:Y:S01]  /*3760*/  S2UR UR7, SR_CgaCtaId ;  /* 0x00000000000779c3 */ /* 0x000e620000008800 */
[----:B------:R-:W-:Y:S01]  /*3770*/  UMOV UR4, 0x40 ;  /* 0x0000004000047882 */ /* 0x000fe20000000000 */
[----:B------:R-:W-:Y:S01]  /*3780*/  NOP ;  /* 0x0000000000007918 */ /* 0x000fe20000000000 */
[----:B------:R-:W-:Y:S01]  /*3790*/  UMOV UR6, 0x400 ;  /* 0x0000040000067882 */ /* 0x000fe20000000000 */
[----:B-1----:R-:W-:Y:S02]  /*37a0*/  ULEA UR5, UR7, UR4, 0x18 ;  /* 0x0000000407057291 */ /* 0x002fe4000f8ec0ff */
[----:B------:R-:W-:-:S07]  /*37b0*/  ULEA UR6, UR7, UR6, 0x18 ;  /* 0x0000000607067291 */ /* 0x000fce000f8ec0ff */
[----:B------:R-:W1:Y:S02]  /*37c0*/  LDS.U8 R0, [UR5+0x1c] ;  /* 0x00001c05ff007984 */ /* 0x000e640008000000 */
[----:B-1----:R-:W-:-:S13]  /*37d0*/  ISETP.NE.AND P0, PT, R0, RZ, PT ;  /* 0x000000ff0000720c */ /* 0x002fda0003f05270 */
[----:B------:R-:W-:Y:S05]  /*37e0*/  @P0 BRA `(.L_x_69) ;  /* 0x0000000000580947 */ /* 0x000fea0003800000 */
[----:B------:R-:W-:-:S13]  /*37f0*/  ELECT P0, URZ, PT ;  /* 0x0000000000ff782f */ /* 0x000fda0003800000 */
[----:B------:R-:W-:Y:S05]  /*3800*/  @!P0 BRA `(.L_x_70) ;  /* 0x0000000000608947 */ /* 0x000fea0003800000 */
[----:B------:R-:W-:Y:S01]  /*3810*/  UMOV UR4, 0x10 ;  /* 0x0000001000047882 */ /* 0x000fe20000000000 */
[----:B------:R-:W-:Y:S01]  /*3820*/  HFMA2 R0, -RZ, RZ, 0, 5.9604644775390625e-08 ;  /* 0x00000001ff007431 */ /* 0x000fe200000001ff */
[----:B------:R-:W-:-:S03]  /*3830*/  MOV R3, 0xffff ;  /* 0x0000ffff00037802 */ /* 0x000fc60000000f00 */
[----:B------:R-:W-:Y:S04]  /*3840*/  DEPBAR.LE SB1, 0x36 ;  /* 0x00009d800000791a */ /* 0x000fe80000000000 */
[----:B------:R-:W1:Y:S02]  /*3850*/  UTCATOMSWS.FIND_AND_SET.ALIGN UP0, UR4, UR4 ;  /* 0x00000004000475e3 */ /* 0x000e640008000800 */
[----:B-1----:R-:W-:Y:S01]  /*3860*/  MOV R4, UR4 ;  /* 0x0000000400047c02 */ /* 0x002fe20008000f00 */
[----:B------:R-:W-:Y:S06]  /*3870*/  BRA.U UP0, `(.L_x_71) ;  /* 0x0000000100187547 */ /* 0x000fec000b800000 */
.L_x_72:
[----:B------:R-:W-:Y:S05]  /*3880*/  NANOSLEEP 0x64 ;  /* 0x000000640000795d */ /* 0x000fea0003800000 */
[----:B------:R-:W-:-:S05]  /*3890*/  UMOV UR4, 0x10 ;  /* 0x0000001000047882 */ /* 0x000fca0000000000 */
[----:B------:R-:W-:Y:S04]  /*38a0*/  DEPBAR.LE SB1, 0x36 ;  /* 0x00009d800000791a */ /* 0x000fe80000000000 */
[----:B------:R-:W1:Y:S02]  /*38b0*/  UTCATOMSWS.FIND_AND_SET.ALIGN UP0, UR4, UR4 ;  /* 0x00000004000475e3 */ /* 0x000e640008000800 */
[----:B-1----:R-:W-:Y:S01]  /*38c0*/  MOV R4, UR4 ;  /* 0x0000000400047c02 */ /* 0x002fe20008000f00 */
[----:B------:R-:W-:Y:S05]  /*38d0*/  BRA.U !UP0, `(.L_x_72) ;  /* 0xfffffffd08e87547 */ /* 0x000fea000b83ffff */
.L_x_71:
[-C--:B------:R-:W-:Y:S02]  /*38e0*/  SHF.L.U32 R3, R3, R4.reuse, RZ ;  /* 0x0000000403037219 */ /* 0x080fe400000006ff */
[----:B------:R-:W-:Y:S01]  /*38f0*/  SHF.L.U32 R0, R0, R4, RZ ;  /* 0x0000000400007219 */ /* 0x000fe200000006ff */
[----:B------:R-:W-:Y:S02]  /*3900*/  IMAD.SHL.U32 R4, R4, 0x20, RZ ;  /* 0x0000002004047824 */ /* 0x000fe400078e00ff */
[----:B------:R1:W-:Y:S04]  /*3910*/  ATOMS.OR RZ, [UR5+0x14], R3 ;  /* 0x00001403ffff798c */ /* 0x0003e8000b000005 */
[----:B------:R1:W-:Y:S04]  /*3920*/  ATOMS.OR RZ, [UR5+0x18], R0 ;  /* 0x00001800ffff798c */ /* 0x0003e8000b000005 */
[----:B------:R1:W-:Y:S01]  /*3930*/  STS [UR6+0x1f0], R4 ;  /* 0x0001f004ff007988 */ /* 0x0003e20008000806 */
[----:B------:R-:W-:Y:S05]  /*3940*/  BRA `(.L_x_70) ;  /* 0x0000000000107947 */ /* 0x000fea0003800000 */
.L_x_69:
[----:B------:R-:W-:Y:S02]  /*3950*/  MOV R0, 0xffffffff ;  /* 0xffffffff00007802 */ /* 0x000fe40000000f00 */
[----:B------:R-:W-:-:S03]  /*3960*/  MOV R4, 0x3990 ;  /* 0x0000399000047802 */ /* 0x000fc60000000f00 */
[----:B------:R1:W-:Y:S04]  /*3970*/  STS [UR6+0x1f0], R0 ;  /* 0x0001f000ff007988 */ /* 0x0003e80008000806 */
[----:B-1---5:R-:W-:Y:S05]  /*3980*/  CALL.REL.NOINC `($__internal_1_$__cuda_sm10x_tcgen05_guardrail_trap_phase_invalid_during_alloc) ;  /* 0x00000058004c7944 */ /* 0x022fea0003c00000 */
.L_x_70:
[----:B------:R-:W-:Y:S05]  /*3990*/  WARPSYNC.ALL ;  /* 0x0000000000007948 */ /* 0x000fea0003800000 */
[----:B------:R-:W2:Y:S01]  /*39a0*/  S2UR UR4, SR_CgaCtaId ;  /* 0x00000000000479c3 */ /* 0x000ea20000008800 */
[----:B------:R-:W-:Y:S01]  /*39b0*/  UMOV UR17, 0x400 ;  /* 0x0000040000117882 */ /* 0x000fe20000000000 */
[----:B------:R-:W-:-:S06]  /*39c0*/  NOP ;  /* 0x0000000000007918 */ /* 0x000fcc0000000000 */
[----:B------:R-:W-:Y:S06]  /*39d0*/  BAR.ARV 0x6, 0xa0 ;  /* 0x0182800000007b1d */ /* 0x000fec0000002000 */
[----:B------:R-:W3:Y:S01]  /*39e0*/  LDCU UR5, c[0x0][0x38c] ;  /* 0x00007180ff0577ac */ /* 0x000ee20008000800 */
[----:B------:R-:W-:Y:S01]  /*39f0*/  LOP3.LUT R2, R2, 0xffff, RZ, 0xc0, !PT ;  /* 0x0000ffff02027812 */ /* 0x000fe200078ec0ff */
[----:B------:R-:W-:Y:S01]  /*3a00*/  IMAD.MOV.U32 R11, RZ, RZ, 0x1 ;  /* 0x00000001ff0b7424 */ /* 0x000fe200078e00ff */
[----:B------:R-:W-:Y:S01]  /*3a10*/  CS2R R8, SRZ ;  /* 0x0000000000087805 */ /* 0x000fe2000001ff00 */
[----:B------:R-:W4:Y:S01]  /*3a20*/  LDCU UR8, c[0x0][0x38c] ;  /* 0x00007180ff0877ac */ /* 0x000f220008000800 */
[----:B------:R-:W-:Y:S01]  /*3a30*/  R2UR UR19, R2 ;  /* 0x00000000021372ca */ /* 0x000fe200000e0000 */
[----:B------:R-:W-:Y:S01]  /*3a40*/  IMAD.MOV.U32 R10, RZ, RZ, RZ ;  /* 0x000000ffff0a7224 */ /* 0x000fe200078e00ff */
[----:B------:R-:W-:Y:S01]  /*3a50*/  UMOV UR23, URZ ;  /* 0x000000ff00177c82 */ /* 0x000fe20008000000 */
[----:B------:R-:W-:Y:S01]  /*3a60*/  UMOV UR14, URZ ;  /* 0x000000ff000e7c82 */ /* 0x000fe20008000000 */
[----:B--2---:R-:W-:Y:S01]  /*3a70*/  ULEA UR17, UR4, UR17, 0x18 ;  /* 0x0000001104117291 */ /* 0x004fe2000f8ec0ff */
[----:B------:R-:W-:Y:S01]  /*3a80*/  UMOV UR26, 0x0 ;  /* 0x00000000001a7882 */ /* 0x000fe20000000000 */
[----:B------:R-:W-:-:S02]  /*3a90*/  UMOV UR27, 0x8100010 ;  /* 0x08100010001b7882 */ /* 0x000fc40000000000 */
[----:B------:R-:W-:Y:S02]  /*3aa0*/  UIADD3 UR6, UPT, UPT, UR17, 0x6400, URZ ;  /* 0x0000640011067890 */ /* 0x000fe4000fffe0ff */
[----:B------:R-:W-:Y:S02]  /*3ab0*/  UIADD3 UR7, UPT, UPT, UR17, 0x26400, URZ ;  /* 0x0002640011077890 */ /* 0x000fe4000fffe0ff */
[----:B---3--:R-:W-:Y:S01]  /*3ac0*/  UIADD3 UR5, UPT, UPT, UR5, 0x1f, URZ ;  /* 0x0000001f05057890 */ /* 0x008fe2000fffe0ff */
[----:B-1----:R-:W1:Y:S01]  /*3ad0*/  LDS R0, [UR17+0x1f0] ;  /* 0x0001f011ff007984 */ /* 0x002e620008000800 */
[----:B------:R-:W-:Y:S02]  /*3ae0*/  USHF.R.U32.HI UR6, URZ, 0x4, UR6 ;  /* 0x00000004ff067899 */ /* 0x000fe40008011606 */
[----:B------:R-:W-:Y:S02]  /*3af0*/  USHF.R.S32.HI UR4, URZ, 0x1f, UR5 ;  /* 0x0000001fff047899 */ /* 0x000fe40008011405 */
[----:B------:R-:W-:-:S02]  /*3b00*/  ULOP3.LUT UR6, UR6, 0x3fff, URZ, 0xc0, !UPT ;  /* 0x00003fff06067892 */ /* 0x000fc4000f8ec0ff */
[----:B------:R-:W-:Y:S02]  /*3b10*/  ULEA.HI UR4, UR4, UR5, URZ, 0x5 ;  /* 0x0000000504047291 */ /* 0x000fe4000f8f28ff */
[----:B------:R-:W-:Y:S02]  /*3b20*/  USHF.R.U32.HI UR5, URZ, 0x4, UR7 ;  /* 0x00000004ff057899 */ /* 0x000fe40008011607 */
[----:B------:R-:W-:Y:S02]  /*3b30*/  USHF.R.S32.HI UR28, URZ, 0x5, UR4 ;  /* 0x00000005ff1c7899 */ /* 0x000fe40008011404 */
[----:B------:R-:W-:Y:S02]  /*3b40*/  ULOP3.LUT UR5, UR5, 0x3fff, URZ, 0xc0, !UPT ;  /* 0x00003fff05057892 */ /* 0x000fe4000f8ec0ff */
[----:B------:R-:W-:Y:S02]  /*3b50*/  UISETP.LT.AND UP0, UPT, UR28, 0x1, UPT ;  /* 0x000000011c00788c */ /* 0x000fe4000bf01270 */
[----:B------:R-:W-:-:S02]  /*3b60*/  ULOP3.LUT UR20, UR6, 0x10000, URZ, 0xfc, !UPT ;  /* 0x0001000006147892 */ /* 0x000fc4000f8efcff */
[----:B------:R-:W-:Y:S02]  /*3b70*/  USEL UR29, UR28, 0x1, !UP0 ;  /* 0x000000011c1d7887 */ /* 0x000fe4000c000000 */
[----:B------:R-:W-:Y:S02]  /*3b80*/  ULOP3.LUT UR21, UR5, 0x10000, URZ, 0xfc, !UPT ;  /* 0x0001000005157892 */ /* 0x000fe4000f8efcff */
[----:B------:R-:W-:Y:S02]  /*3b90*/  UIADD3 UR29, UPT, UPT, -UR29, URZ, URZ ;  /* 0x000000ff1d1d7290 */ /* 0x000fe4000fffe1ff */
[----:B----4-:R-:W-:Y:S01]  /*3ba0*/  UISETP.GE.AND UP4, UPT, UR8, 0x1, UPT ;  /* 0x000000010800788c */ /* 0x010fe2000bf86270 */
[----:B------:R-:W-:Y:S01]  /*3bb0*/  UMOV UR24, 0x0 ;  /* 0x0000000000187882 */ /* 0x000fe20000000000 */
[----:B------:R-:W-:Y:S01]  /*3bc0*/  UMOV UR25, 0x8100010 ;  /* 0x0810001000197882 */ /* 0x000fe20000000000 */
[----:B-1----:R-:W-:-:S15]  /*3bd0*/  R2UR UR30, R0 ;  /* 0x00000000001e72ca */ /* 0x002fde00000e0000 */
.L_x_79:
[----:B------:R-:W-:Y:S02]  /*3be0*/  LEA R0, R10, UR17, 0x3 ;  /* 0x000000110a007c11 */ /* 0x000fe4000f8e18ff */
[----:B------:R-:W-:Y:S02]  /*3bf0*/  SHF.L.U32 R5, R9, 0x1f, RZ ;  /* 0x0000001f09057819 */ /* 0x000fe400000006ff */
[----:B------:R-:W-:Y:S01]  /*3c00*/  PLOP3.LUT P0, PT, PT, PT, UP4, 0x80, 0x8 ;  /* 0x000000000008781c */ /* 0x000fe20003f0f048 */
[----:B------:R-:W-:Y:S01]  /*3c10*/  VIADD R3, R0, 0x150 ;  /* 0x0000015000037836 */ /* 0x000fe20000000000 */
[----:B-1----:R-:W1:Y:S02]  /*3c20*/  SYNCS.PHASECHK.TRANS64.TRYWAIT P1, [R0+URZ+0x140], R5 ;  /* 0x00014005000075a7 */ /* 0x002e6400080211ff */
[----:B-1-3--:R-:W-:Y:S09]  /*3c30*/  @!P1 BRA `(.L_x_73) ;  /* 0x0000005000149947 */ /* 0x00aff20003800000 */
.L_x_174:
[----:B------:R-:W-:Y:S01]  /*3c40*/  LEA R4, R10, UR17, 0x4 ;  /* 0x000000110a047c11 */ /* 0x000fe2000f8e20ff */
[----:B------:R-:W-:Y:S01]  /*3c50*/  @UP4 ULEA UR4, UR14, UR17, 0x3 ;  /* 0x000000110e044291 */ /* 0x000fe2000f8e18ff */
[----:B------:R-:W-:Y:S01]  /*3c60*/  PLOP3.LUT P2, PT, PT, PT, PT, 0x80, 0x8 ;  /* 0x000000000008781c */ /* 0x000fe20003f4f070 */
[----:B------:R-:W-:Y:S01]  /*3c70*/  ULEA UR22, UR23, UR17, 0x3 ;  /* 0x0000001117167291 */ /* 0x000fe2000f8e18ff */
[----:B------:R-:W-:Y:S01]  /*3c80*/  PRMT R3, RZ, 0x654, R3 ;  /* 0x00000654ff037816 */ /* 0x000fe20000000003 */
[----:B------:R-:W-:Y:S01]  /*3c90*/  ULEA UR18, UR23, UR30, 0x6 ;  /* 0x0000001e17127291 */ /* 0x000fe2000f8e30ff */
[----:B-1----:R-:W1:Y:S01]  /*3ca0*/  LDS.128 R4, [R4+0x1d0] ;  /* 0x0001d00004047984 */ /* 0x002e620000000c00 */
[----:B------:R-:W-:Y:S02]  /*3cb0*/  @P0 SHF.L.U32 R2, R8, 0x1f, RZ ;  /* 0x0000001f08020819 */ /* 0x000fe400000006ff */
[----:B------:R-:W-:Y:S01]  /*3cc0*/  SHF.L.U32 R0, R11, 0x1f, RZ ;  /* 0x0000001f0b007819 */ /* 0x000fe200000006ff */
[----:B------:R-:W-:Y:S01]  /*3cd0*/  @!PT LDS RZ, [RZ] ;  /* 0x00000000fffff984 */ /* 0x000fe20000000800 */
[----:B------:R-:W-:Y:S01]  /*3ce0*/  @!PT LDS RZ, [RZ] ;  /* 0x00000000fffff984 */ /* 0x000fe20000000800 */
[----:B------:R-:W-:Y:S01]  /*3cf0*/  @!PT LDS RZ, [RZ] ;  /* 0x00000000fffff984 */ /* 0x000fe20000000800 */
[----:B------:R-:W-:Y:S01]  /*3d00*/  @!PT LDS RZ, [RZ] ;  /* 0x00000000fffff984 */ /* 0x000fe20000000800 */
[----:B------:R2:W-:Y:S06]  /*3d10*/  MEMBAR.ALL.CTA ;  /* 0x0000000000007992 */ /* 0x0005ec0000008000 */
[----:B--2---:R-:W2:Y:S02]  /*3d20*/  FENCE.VIEW.ASYNC.S ;  /* 0x00000000000073c6 */ /* 0x004ea40000000000 */
[----:B--2---:R2:W-:Y:S01]  /*3d30*/  SYNCS.ARRIVE.TRANS64.RED.A1T0 RZ, [R3+URZ], RZ ;  /* 0x000000ff03ff79a7 */ /* 0x0045e200081004ff */
[----:B------:R2:W3:Y:S01]  /*3d40*/  @P0 SYNCS.PHASECHK.TRANS64.TRYWAIT P2, [UR4], R2 ;  /* 0x00000002ff0005a7 */ /* 0x0004e20008041104 */
[----:B-1----:R-:W-:Y:S01]  /*3d50*/  LOP3.LUT P1, RZ, R6, 0x1, RZ, 0xc0, !PT ;  /* 0x0000000106ff7812 */ /* 0x002fe2000782c0ff */
[----:B------:R-:W1:Y:S02]  /*3d60*/  SYNCS.PHASECHK.TRANS64.TRYWAIT P0, [UR22+0x180], R0 ;  /* 0x00018000ff0075a7 */ /* 0x000e640008001116 */
[----:B-123--:R-:W-:Y:S10]  /*3d70*/  @!P0 BRA `(.L_x_74) ;  /* 0x0000004c00d88947 */ /* 0x00eff40003800000 */
.L_x_176:
[----:B------:R-:W-:Y:S01]  /*3d80*/  IADD3 R10, PT, PT, R10, 0x1, RZ ;  /* 0x000000010a0a7810 */ /* 0x000fe20007ffe0ff */
[----:B------:R-:W-:Y:S06]  /*3d90*/  BRA.U !UP4, `(.L_x_75) ;  /* 0x000000010c987547 */ /* 0x000fec000b800000 */
[----:B------:R-:W-:Y:S01]  /*3da0*/  UPLOP3.LUT UP2, UPT, UPT, UPT, UPT, 0x40, 0x4 ;  /* 0x000000000004789c */ /* 0x000fe20003f4e870 */
[----:B------:R-:W-:Y:S01]  /*3db0*/  UMOV UR16, UR29 ;  /* 0x0000001d00107c82 */ /* 0x000fe20008000000 */
[----:B------:R-:W-:Y:S01]  /*3dc0*/  UMOV UR15, UR28 ;  /* 0x0000001c000f7c82 */ /* 0x000fe20008000000 */
[----:B------:R-:W-:-:S08]  /*3dd0*/  UMOV UR6, UR14 ;  /* 0x0000000e00067c82 */ /* 0x000fd00008000000 */
.L_x_78:
[----:B------:R-:W-:Y:S02]  /*3de0*/  UIADD3 UR16, UPT, UPT, UR16, 0x1, URZ ;  /* 0x0000000110107890 */ /* 0x000fe4000fffe0ff */
[----:B--2---:R-:W-:Y:S02]  /*3df0*/  ULEA UR5, UR6, UR17, 0x3 ;  /* 0x0000001106057291 */ /* 0x004fe4000f8e18ff */
[----:B------:R-:W-:Y:S01]  /*3e00*/  UISETP.NE.AND UP3, UPT, UR16, URZ, UPT ;  /* 0x000000ff1000728c */ /* 0x000fe2000bf65270 */
[----:B---3--:R-:W-:Y:S10]  /*3e10*/  @P2 BRA `(.L_x_76) ;  /* 0x00000000000c2947 */ /* 0x008ff40003800000 */
[----:B-1----:R-:W-:Y:S04]  /*3e20*/  SHF.L.U32 R3, R8, 0x1f, RZ ;  /* 0x0000001f08037819 */ /* 0x002fe800000006ff */
[----:B------:R-:W1:Y:S02]  /*3e30*/  SYNCS.PHASECHK.TRANS64.TRYWAIT P0, [UR5], R3 ;  /* 0x00000003ff0075a7 */ /* 0x000e640008001105 */
[----:B-1----:R-:W-:Y:S05]  /*3e40*/  @!P0 BRA `(.L_x_77) ;  /* 0x0000004c00bc8947 */ /* 0x002fea0003800000 */
.L_x_76:
[----:B------:R-:W-:Y:S01]  /*3e50*/  UISETP.NE.AND UP0, UPT, UR15, 0x1, UPT ;  /* 0x000000010f00788c */ /* 0x000fe2000bf05270 */
[----:B------:R-:W-:Y:S01]  /*3e60*/  PLOP3.LUT P2, PT, PT, PT, PT, 0x80, 0x8 ;  /* 0x000000000008781c */ /* 0x000fe20003f4f070 */
[----:B------:R-:W-:Y:S02]  /*3e70*/  UIADD3 UR4, UPT, UPT, UR6, 0x1, URZ ;  /* 0x0000000106047890 */ /* 0x000fe4000fffe0ff */
[----:B------:R-:W-:Y:S02]  /*3e80*/  ULEA UR12, UR6, UR21, 0x8 ;  /* 0x00000015060c7291 */ /* 0x000fe4000f8e40ff */
[----:B------:R-:W-:Y:S01]  /*3e90*/  UISETP.NE.AND UP1, UPT, UR4, 0x10, UPT ;  /* 0x000000100400788c */ /* 0x000fe2000bf25270 */
[----:B------:R-:W-:Y:S01]  /*3ea0*/  PLOP3.LUT P0, PT, PT, PT, UP0, 0x80, 0x8 ;  /* 0x000000000008781c */ /* 0x000fe20003f0f008 */
[----:B------:R-:W-:Y:S02]  /*3eb0*/  UIADD3 UR10, UPT, UPT, UR12, 0x2, URZ ;  /* 0x000000020c0a7890 */ /* 0x000fe4000fffe0ff */
[----:B------:R-:W-:Y:S02]  /*3ec0*/  USEL UR7, URZ, 0x1, UP1 ;  /* 0x00000001ff077887 */ /* 0x000fe40008800000 */
[----:B------:R-:W-:Y:S02]  /*3ed0*/  USEL UR14, UR4, URZ, UP1 ;  /* 0x000000ff040e7287 */ /* 0x000fe40008800000 */
[----:B------:R-:W-:Y:S02]  /*3ee0*/  UIADD3 UR15, UPT, UPT, UR15, -0x1, URZ ;  /* 0xffffffff0f0f7890 */ /* 0x000fe4000fffe0ff */
[----:B------:R-:W-:Y:S01]  /*3ef0*/  @UP0 ULEA UR4, UR14, UR17, 0x3 ;  /* 0x000000110e040291 */ /* 0x000fe2000f8e18ff */
[----:B------:R-:W-:Y:S01]  /*3f00*/  LOP3.LUT R8, R8, UR7, RZ, 0x3c, !PT ;  /* 0x0000000708087c12 */ /* 0x000fe2000f8e3cff */
[----:B------:R-:W-:Y:S01]  /*3f10*/  UIADD3 UR7, UPT, UPT, UR5, 0x80, URZ ;  /* 0x0000008005077890 */ /* 0x000fe2000fffe0ff */
[----:B------:R-:W-:Y:S02]  /*3f20*/  UMOV UR13, 0x80004020 ;  /* 0x80004020000d7882 */ /* 0x000fe40000000000 */
[----:B-1----:R-:W-:Y:S01]  /*3f30*/  @P0 SHF.L.U32 R0, R8, 0x1f, RZ ;  /* 0x0000001f08000819 */ /* 0x002fe200000006ff */
[----:B------:R-:W-:Y:S01]  /*3f40*/  UMOV UR5, 0x80004020 ;  /* 0x8000402000057882 */ /* 0x000fe20000000000 */
[----:B------:R-:W-:Y:S01]  /*3f50*/  UMOV UR11, 0x80004020 ;  /* 0x80004020000b7882 */ /* 0x000fe20000000000 */
[----:B------:R-:W-:Y:S01]  /*3f60*/  UMOV UR9, 0x80004020 ;  /* 0x8000402000097882 */ /* 0x000fe20000000000 */
[----:B------:R2:W3:Y:S01]  /*3f70*/  @P0 SYNCS.PHASECHK.TRANS64.TRYWAIT P2, [UR4], R0 ;  /* 0x00000000ff0005a7 */ /* 0x0004e20008041104 */
[----:B------:R-:W-:Y:S03]  /*3f80*/  ULEA UR4, UR6, UR20, 0x9 ;  /* 0x0000001406047291 */ /* 0x000fe6000f8e48ff */
[----:B------:R-:W-:Y:S01]  /*3f90*/  UMOV UR6, UR14 ;  /* 0x0000000e00067c82 */ /* 0x000fe20008000000 */
[----:B------:R-:W-:Y:S05]  /*3fa0*/  UIADD3 UR8, UPT, UPT, UR4, 0x2, URZ ;  /* 0x0000000204087890 */ /* 0x000fea000fffe0ff */
[----:B------:R2:W-:Y:S01]  /*3fb0*/  UTCHMMA gdesc[UR4], gdesc[UR12], tmem[UR18], tmem[UR26], idesc[UR27], UP2 ;  /* 0x00ff1a0c040075ea */ /* 0x0005e20009000012 */
[----:B------:R-:W-:Y:S03]  /*3fc0*/  UPLOP3.LUT UP2, UPT, UPT, UPT, UPT, 0x80, 0x8 ;  /* 0x000000000008789c */ /* 0x000fe60003f4f070 */
[----:B------:R2:W-:Y:S01]  /*3fd0*/  UTCHMMA gdesc[UR8], gdesc[UR10], tmem[UR18], tmem[UR24], idesc[UR25], UPT ;  /* 0x00ff180a080075ea */ /* 0x0005e2000b800012 */
[----:B------:R2:W-:Y:S01]  /*3fe0*/  UTCBAR.MULTICAST [UR7], URZ, UR19 ;  /* 0x000000ff070073e9 */ /* 0x0005e20008000813 */
[----:B------:R-:W-:Y:S06]  /*3ff0*/  BRA.U UP3, `(.L_x_78) ;  /* 0xfffffffd03787547 */ /* 0x000fec000b83ffff */
.L_x_75:
[----:B--2---:R-:W-:Y:S01]  /*4000*/  UIADD3 UR4, UPT, UPT, UR23, 0x1, URZ ;  /* 0x0000000117047890 */ /* 0x004fe2000fffe0ff */
[C---:B------:R-:W-:Y:S01]  /*4010*/  ISETP.NE.AND P0, PT, R10.reuse, 0x2, PT ;  /* 0x000000020a00780c */ /* 0x040fe20003f05270 */
[----:B------:R-:W-:Y:S02]  /*4020*/  UIADD3 UR5, UPT, UPT, UR22, 0x160, URZ ;  /* 0x0000016016057890 */ /* 0x000fe4000fffe0ff */
[----:B------:R-:W-:Y:S01]  /*4030*/  UISETP.NE.AND UP0, UPT, UR4, 0x4, UPT ;  /* 0x000000040400788c */ /* 0x000fe2000bf05270 */
[----:B-1----:R-:W-:Y:S02]  /*4040*/  SEL R0, RZ, 0x1, P0 ;  /* 0x00000001ff007807 */ /* 0x002fe40000000000 */
[----:B------:R-:W-:Y:S01]  /*4050*/  SEL R10, R10, RZ, P0 ;  /* 0x000000ff0a0a7207 */ /* 0x000fe20000000000 */
[----:B------:R-:W-:Y:S01]  /*4060*/  USEL UR6, URZ, 0x1, UP0 ;  /* 0x00000001ff067887 */ /* 0x000fe20008000000 */
[----:B------:R-:W-:Y:S01]  /*4070*/  LOP3.LUT R9, R9, R0, RZ, 0x3c, !PT ;  /* 0x0000000009097212 */ /* 0x000fe200078e3cff */
[----:B------:R-:W-:Y:S01]  /*4080*/  USEL UR23, UR4, URZ, UP0 ;  /* 0x000000ff04177287 */ /* 0x000fe20008000000 */
[----:B------:R1:W-:Y:S03]  /*4090*/  UTCBAR [UR5], URZ ;  /* 0x000000ff050073e9 */ /* 0x0003e600080000ff */
[----:B------:R-:W-:Y:S01]  /*40a0*/  LOP3.LUT R11, R11, UR6, RZ, 0x3c, !PT ;  /* 0x000000060b0b7c12 */ /* 0x000fe2000f8e3cff */
[----:B------:R-:W-:Y:S07]  /*40b0*/  @P1 BRA `(.L_x_79) ;  /* 0xfffffff800c81947 */ /* 0x000fee000383ffff */
[----:B------:R-:W2:Y:S01]  /*40c0*/  S2UR UR8, SR_CgaCtaId ;  /* 0x00000000000879c3 */ /* 0x000ea20000008800 */
[----:B------:R-:W-:Y:S01]  /*40d0*/  ELECT P0, URZ, PT ;  /* 0x0000000000ff782f */ /* 0x000fe20003800000 */
[----:B------:R-:W-:Y:S01]  /*40e0*/  IMAD.MOV.U32 R0, RZ, RZ, 0x1 ;  /* 0x00000001ff007424 */ /* 0x000fe200078e00ff */
[----:B------:R-:W-:Y:S01]  /*40f0*/  UIADD3 UR17, UPT, UPT, UR17, 0x180, URZ ;  /* 0x0000018011117890 */ /* 0x000fe2000fffe0ff */
[----:B------:R-:W-:Y:S01]  /*4100*/  SHF.L.U32 R3, R11, 0x1f, RZ ;  /* 0x0000001f0b037819 */ /* 0x000fe200000006ff */
[----:B------:R-:W-:-:S03]  /*4110*/  UMOV UR4, 0x40 ;  /* 0x0000004000047882 */ /* 0x000fc60000000000 */
[----:B------:R-:W-:Y:S01]  /*4120*/  UVIRTCOUNT.DEALLOC.SMPOOL 0x80 ;  /* 0x000000800000784c */ /* 0x000fe20000000000 */
[----:B--2---:R-:W-:Y:S02]  /*4130*/  ULEA UR8, UR8, UR4, 0x18 ;  /* 0x0000000408087291 */ /* 0x004fe4000f8ec0ff */
[----:B------:R-:W-:-:S07]  /*4140*/  ULEA UR4, UR23, UR17, 0x3 ;  /* 0x0000001117047291 */ /* 0x000fce000f8e18ff */
[----:B------:R2:W-:Y:S02]  /*4150*/  @P0 STS.U8 [UR8+0x1c], R0 ;  /* 0x00001c00ff000988 */ /* 0x0005e40008000008 */
[----:B------:R-:W4:Y:S02]  /*4160*/  SYNCS.PHASECHK.TRANS64.TRYWAIT P0, [UR4], R3 ;  /* 0x00000003ff0075a7 */ /* 0x000f240008001104 */
[----:B--2-4-:R-:W-:Y:S05]  /*4170*/  @!P0 BRA `(.L_x_80) ;  /* 0x0000004c00088947 */ /* 0x014fea0003800000 */
.L_x_179:
[----:B------:R-:W-:-:S04]  /*4180*/  UIADD3 UR4, UPT, UPT, UR23, 0x1, URZ ;  /* 0x0000000117047890 */ /* 0x000fc8000fffe0ff */
[----:B------:R-:W-:-:S04]  /*4190*/  UISETP.NE.AND UP0, UPT, UR4, 0x4, UPT ;  /* 0x000000040400788c */ /* 0x000fc8000bf05270 */
[----:B------:R-:W-:Y:S02]  /*41a0*/  USEL UR6, URZ, 0x1, UP0 ;  /* 0x00000001ff067887 */ /* 0x000fe40008000000 */
[----:B------:R-:W-:-:S04]  /*41b0*/  USEL UR4, UR4, URZ, UP0 ;  /* 0x000000ff04047287 */ /* 0x000fc80008000000 */
[----:B-1----:R-:W-:Y:S01]  /*41c0*/  ULEA UR5, UR4, UR17, 0x3 ;  /* 0x0000001104057291 */ /* 0x002fe2000f8e18ff */
[----:B------:R-:W-:-:S04]  /*41d0*/  LOP3.LUT R2, R11, UR6, RZ, 0x3c, !PT ;  /* 0x000000060b027c12 */ /* 0x000fc8000f8e3cff */
[----:B--2---:R-:W-:-:S04]  /*41e0*/  SHF.L.U32 R3, R2, 0x1f, RZ ;  /* 0x0000001f02037819 */ /* 0x004fc800000006ff */
[----:B------:R-:W1:Y:S02]  /*41f0*/  SYNCS.PHASECHK.TRANS64.TRYWAIT P0, [UR5], R3 ;  /* 0x00000003ff0075a7 */ /* 0x000e640008001105 */
[----:B-1----:R-:W-:Y:S05]  /*4200*/  @!P0 BRA `(.L_x_81) ;  /* 0x0000004800fc8947 */ /* 0x002fea0003800000 */
.L_x_181:
        /* <DEDUP_REMOVED lines=9> */
.L_x_183:
[----:B------:R-:W-:-:S04]  /*42a0*/  UIADD3 UR4, UPT, UPT, UR4, 0x1, URZ ;  /* 0x0000000104047890 */ /* 0x000fc8000fffe0ff */
[----:B------:R-:W-:-:S04]  /*42b0*/  UISETP.NE.AND UP0, UPT, UR4, 0x4, UPT ;  /* 0x000000040400788c */ /* 0x000fc8000bf05270 */
[----:B------:R-:W-:Y:S02]  /*42c0*/  USEL UR5, URZ, 0x1, UP0 ;  /* 0x00000001ff057887 */ /* 0x000fe40008000000 */
[----:B------:R-:W-:-:S04]  /*42d0*/  USEL UR4, UR4, URZ, UP0 ;  /* 0x000000ff04047287 */ /* 0x000fc80008000000 */
[----:B------:R-:W-:Y:S01]  /*42e0*/  ULEA UR4, UR4, UR17, 0x3 ;  /* 0x0000001104047291 */ /* 0x000fe2000f8e18ff */
[----:B-1----:R-:W-:-:S04]  /*42f0*/  LOP3.LUT R3, R2, UR5, RZ, 0x3c, !PT ;  /* 0x0000000502037c12 */ /* 0x002fc8000f8e3cff */
[----:B------:R-:W-:-:S04]  /*4300*/  SHF.L.U32 R3, R3, 0x1f, RZ ;  /* 0x0000001f03037819 */ /* 0x000fc800000006ff */
[----:B------:R-:W1:Y:S02]  /*4310*/  SYNCS.PHASECHK.TRANS64.TRYWAIT P0, [UR4], R3 ;  /* 0x00000003ff0075a7 */ /* 0x000e640008001104 */
[----:B-1----:R-:W-:Y:S05]  /*4320*/  @!P0 BRA `(.L_x_83) ;  /* 0x0000004800e48947 */ /* 0x002fea0003800000 */
.L_x_185:
[----:B------:R-:W-:Y:S01]  /*4330*/  NOP ;  /* 0x0000000000007918 */ /* 0x000fe20000000000 */
[----:B-1----:R-:W1:Y:S01]  /*4340*/  LDS R0, [UR8+0x14] ;  /* 0x00001408ff007984 */ /* 0x002e620008000800 */
[----:B------:R-:W-:Y:S01]  /*4350*/  ULOP3.LUT UR4, UR30, 0xffff, URZ, 0xc0, !UPT ;  /* 0x0000ffff1e047892 */ /* 0x000fe2000f8ec0ff */
[----:B------:R-:W-:Y:S01]  /*4360*/  UMOV UR5, 0xffff ;  /* 0x0000ffff00057882 */ /* 0x000fe20000000000 */
[----:B------:R-:W-:Y:S02]  /*4370*/  UMOV UR6, 0x1 ;  /* 0x0000000100067882 */ /* 0x000fe40000000000 */
[----:B------:R-:W-:-:S04]  /*4380*/  USHF.R.U32.HI UR4, URZ, 0x5, UR4 ;  /* 0x00000005ff047899 */ /* 0x000fc80008011604 */
[----:B------:R-:W-:Y:S02]  /*4390*/  USHF.L.U32 UR5, UR5, UR4, URZ ;  /* 0x0000000405057299 */ /* 0x000fe400080006ff */
[----:B------:R-:W-:-:S04]  /*43a0*/  USHF.L.U32 UR4, UR6, UR4, URZ ;  /* 0x0000000406047299 */ /* 0x000fc800080006ff */
[----:B-1----:R-:W-:-:S04]  /*43b0*/  LOP3.LUT R0, R0, UR5, RZ, 0xc0, !PT ;  /* 0x0000000500007c12 */ /* 0x002fc8000f8ec0ff */
[----:B------:R-:W-:-:S13]  /*43c0*/  ISETP.NE.AND P0, PT, R0, UR5, PT ;  /* 0x0000000500007c0c */ /* 0x000fda000bf05270 */
[----:B------:R-:W-:Y:S05]  /*43d0*/  @P0 BRA `(.L_x_84) ;  /* 0x0000000000580947 */ /* 0x000fea0003800000 */
[----:B------:R-:W1:Y:S02]  /*43e0*/  LDS R0, [UR8+0x18] ;  /* 0x00001808ff007984 */ /* 0x000e640008000800 */
[----:B-1----:R-:W-:-:S04]  /*43f0*/  LOP3.LUT R0, R0, UR4, RZ, 0xc0, !PT ;  /* 0x0000000400007c12 */ /* 0x002fc8000f8ec0ff */
[----:B------:R-:W-:-:S13]  /*4400*/  ISETP.NE.AND P0, PT, R0, UR4, PT ;  /* 0x0000000400007c0c */ /* 0x000fda000bf05270 */
[----:B------:R-:W-:Y:S05]  /*4410*/  @P0 BRA `(.L_x_85) ;  /* 0x00000000003c0947 */ /* 0x000fea0003800000 */
[----:B------:R-:W1:Y:S01]  /*4420*/  S2R R2, SR_LANEID ;  /* 0x0000000000027919 */ /* 0x000e620000000000 */
[----:B------:R-:W-:Y:S01]  /*4430*/  ULOP3.LUT UR5, URZ, UR5, URZ, 0x33, !UPT ;  /* 0x00000005ff057292 */ /* 0x000fe2000f8e33ff */
[----:B------:R-:W-:Y:S01]  /*4440*/  LOP3.LUT R4, RZ, UR4, RZ, 0x33, !PT ;  /* 0x00000004ff047c12 */ /* 0x000fe2000f8e33ff */
[----:B------:R-:W-:Y:S02]  /*4450*/  VOTEU.ANY UR4, UPT, PT ;  /* 0x0000000000047886 */ /* 0x000fe400038e0100 */
[----:B------:R-:W-:Y:S01]  /*4460*/  UFLO.U32 UR4, UR4 ;  /* 0x00000004000472bd */ /* 0x000fe200080e0000 */
[----:B------:R-:W2:Y:S01]  /*4470*/  REDUX UR6, R4 ;  /* 0x00000000040673c4 */ /* 0x000ea20000000000 */
[----:B------:R-:W-:-:S06]  /*4480*/  IMAD.U32 R0, RZ, RZ, UR5 ;  /* 0x00000005ff007e24 */ /* 0x000fcc000f8e00ff */
[----:B------:R4:W-:Y:S01]  /*4490*/  UTCATOMSWS.AND URZ, UR5 ;  /* 0x0000000500ff79e3 */ /* 0x0009e20008000000 */
[----:B------:R-:W3:Y:S01]  /*44a0*/  REDUX UR7, R0 ;  /* 0x00000000000773c4 */ /* 0x000ee20000000000 */
[----:B-1----:R-:W-:Y:S01]  /*44b0*/  ISETP.EQ.U32.AND P0, PT, R2, UR4, PT ;  /* 0x0000000402007c0c */ /* 0x002fe2000bf02070 */
[----:B--2---:R-:W-:Y:S01]  /*44c0*/  IMAD.U32 R2, RZ, RZ, UR6 ;  /* 0x00000006ff027e24 */ /* 0x004fe2000f8e00ff */
[----:B---3--:R-:W-:-:S11]  /*44d0*/  MOV R3, UR7 ;  /* 0x0000000700037c02 */ /* 0x008fd60008000f00 */
[----:B------:R4:W-:Y:S04]  /*44e0*/  @P0 ATOMS.AND RZ, [UR8+0x14], R3 ;  /* 0x00001403ffff098c */ /* 0x0009e8000a800008 */
[----:B------:R4:W-:Y:S01]  /*44f0*/  @P0 ATOMS.AND RZ, [UR8+0x18], R2 ;  /* 0x00001802ffff098c */ /* 0x0009e2000a800008 */
[----:B------:R-:W-:Y:S05]  /*4500*/  BRA `(.L_x_86) ;  /* 0x0000000000147947 */ /* 0x000fea0003800000 */
.L_x_85:
[----:B------:R-:W-:Y:S02]  /*4510*/  MOV R2, 0x4530 ;  /* 0x0000453000027802 */ /* 0x000fe40000000f00 */
[----:B---3-5:R-:W-:Y:S05]  /*4520*/  CALL.REL.NOINC `($__internal_0_$__cuda_sm10x_tcgen05_guardrail_trap_col_being_dealloced_not_returned_by_alloc) ;  /* 0x0000004c00587944 */ /* 0x028fea0003c00000 */
[----:B------:R-:W-:Y:S05]  /*4530*/  BRA `(.L_x_86) ;  /* 0x0000000000087947 */ /* 0x000fea0003800000 */
.L_x_84:
[----:B------:R-:W-:Y:S02]  /*4540*/  MOV R2, 0x4560 ;  /* 0x0000456000027802 */ /* 0x000fe40000000f00 */
[----:B---3-5:R-:W-:Y:S05]  /*4550*/  CALL.REL.NOINC `($__internal_2_$__cuda_sm10x_tcgen05_guardrail_trap_unallocated_columns_being_dealloced) ;  /* 0x0000004c00647944 */ /* 0x028fea0003c00000 */
.L_x_86:
[----:B------:R-:W-:Y:S01]  /*4560*/  NOP ;  /* 0x0000000000007918 */ /* 0x000fe20000000000 */
[----:B----4-:R-:W-:Y:S05]  /*4570*/  EXIT ;  /* 0x000000000000794d */ /* 0x010fea0003800000 */
.L_x_68:
[----:B------:R-:W-:-:S09]  /*4580*/  UISETP.NE.OR UP0, UPT, UR22, 0x3, !UP3 ;  /* 0x000000031600788c */ /* 0x000fd2000df05670 */
[----:B------:R-:W-:Y:S05]  /*4590*/  BRA.U UP0, `(.L_x_87) ;  /* 0x0000000d00fc7547 */ /* 0x000fea000b800000 */
[----:B------:R-:W1:Y:S01]  /*45a0*/  S2UR UR6, SR_CgaCtaId ;  /* 0x00000000000679c3 */ /* 0x000e620000008800 */
[----:B------:R-:W2:Y:S01]  /*45b0*/  LDCU UR28, c[0x0][0x370] ;  /* 0x00006e00ff1c77ac */ /* 0x000ea20008000800 */
[----:B------:R-:W-:Y:S02]  /*45c0*/  HFMA2 R13, -RZ, RZ, 0, 0 ;  /* 0x00000000ff0d7431 */ /* 0x000fe400000001ff */
[----:B------:R-:W-:Y:S01]  /*45d0*/  IMAD.MOV.U32 R15, RZ, RZ, 0x1 ;  /* 0x00000001ff0f7424 */ /* 0x000fe200078e00ff */
[----:B------:R-:W-:Y:S01]  /*45e0*/  MOV R7, 0x2000 ;  /* 0x0000200000077802 */ /* 0x000fe20000000f00 */
[----:B------:R-:W2:Y:S01]  /*45f0*/  LDCU.128 UR32, c[0x0][0xb10] ;  /* 0x00016200ff2077ac */ /* 0x000ea20008000c00 */
[----:B------:R-:W-:Y:S01]  /*4600*/  IMAD.MOV.U32 R14, RZ, RZ, RZ ;  /* 0x000000ffff0e7224 */ /* 0x000fe200078e00ff */
[----:B------:R-:W3:Y:S01]  /*4610*/  LDC.64 R16, c[0x0][0x348] ;  /* 0x0000d200ff107b82 */ /* 0x000ee20000000a00 */
[----:B------:R-:W4:Y:S01]  /*4620*/  LDCU UR27, c[0x0][0x374] ;  /* 0x00006e80ff1b77ac */ /* 0x000f220008000800 */
[----:B------:R-:W4:Y:S06]  /*4630*/  LDCU UR15, c[0x0][0xb0c] ;  /* 0x00016180ff0f77ac */ /* 0x000f2c0008000800 */
[----:B------:R-:W3:Y:S01]  /*4640*/  LDC.64 R2, c[0x0][0x888] ;  /* 0x00022200ff027b82 */ /* 0x000ee20000000a00 */
[----:B------:R-:W4:Y:S01]  /*4650*/  LDCU UR38, c[0x0][0xb20] ;  /* 0x00016400ff2677ac */ /* 0x000f220008000800 */
[----:B------:R-:W4:Y:S06]  /*4660*/  LDCU UR4, c[0x0][0xb30] ;  /* 0x00016600ff0477ac */ /* 0x000f2c0008000800 */
[----:B------:R-:W3:Y:S01]  /*4670*/  LDC.64 R4, c[0x0][0x890] ;  /* 0x00022400ff047b82 */ /* 0x000ee20000000a00 */
[----:B------:R-:W-:Y:S01]  /*4680*/  UMOV UR24, 0x400 ;  /* 0x0000040000187882 */ /* 0x000fe20000000000 */
[----:B------:R-:W-:-:S02]  /*4690*/  UPLOP3.LUT UP3, UPT, UPT, UPT, UPT, 0x40, 0x4 ;  /* 0x000000000004789c */ /* 0x000fc40003f6e870 */
[----:B-1----:R-:W-:Y:S02]  /*46a0*/  ULEA UR24, UR6, UR24, 0x18 ;  /* 0x0000001806187291 */ /* 0x002fe4000f8ec0ff */
[----:B--2---:R-:W-:Y:S02]  /*46b0*/  UIMAD.WIDE.U32 UR6, UR28, UR32, URZ ;  /* 0x000000201c0672a5 */ /* 0x004fe4000f8e00ff */
[----:B----4-:R-:W-:Y:S02]  /*46c0*/  UIMAD.WIDE.U32 UR8, UR27, UR35, URZ ;  /* 0x000000231b0872a5 */ /* 0x010fe4000f8e00ff */
[----:B------:R-:W-:Y:S02]  /*46d0*/  UISETP.GE.AND UP0, UPT, UR40, 0x1, UPT ;  /* 0x000000012800788c */ /* 0x000fe4000bf06270 */
[----:B------:R-:W-:Y:S01]  /*46e0*/  UISETP.NE.AND UP4, UPT, UR40, 0x1, UPT ;  /* 0x000000012800788c */ /* 0x000fe2000bf85270 */
[----:B------:R-:W-:Y:S02]  /*46f0*/  UMOV UR6, UR7 ;  /* 0x0000000700067c82 */ /* 0x000fe40008000000 */
[----:B------:R-:W-:Y:S01]  /*4700*/  UMOV UR29, UR9 ;  /* 0x00000009001d7c82 */ /* 0x000fe20008000000 */
[----:B------:R-:W1:Y:S01]  /*4710*/  LDCU.64 UR16, c[0x0][0xb28] ;  /* 0x00016500ff1077ac */ /* 0x000e620008000a00 */
[----:B------:R-:W-:-:S02]  /*4720*/  UISETP.NE.AND UP6, UPT, UR15, 0x1, UPT ;  /* 0x000000010f00788c */ /* 0x000fc4000bfc5270 */
[----:B------:R-:W-:Y:S02]  /*4730*/  UISETP.NE.AND UP5, UPT, UR34, 0x1, UPT ;  /* 0x000000012200788c */ /* 0x000fe4000bfa5270 */
[----:B------:R-:W-:Y:S02]  /*4740*/  USHF.R.U32.HI UR31, URZ, UR33, UR6 ;  /* 0x00000021ff1f7299 */ /* 0x000fe40008011606 */
[----:B------:R-:W-:Y:S02]  /*4750*/  USHF.R.U32.HI UR29, URZ, UR38, UR29 ;  /* 0x00000026ff1d7299 */ /* 0x000fe4000801161d */
[----:B------:R-:W-:Y:S01]  /*4760*/  UISETP.NE.AND UP2, UPT, UR4, 0x1, UPT ;  /* 0x000000010400788c */ /* 0x000fe2000bf45270 */
[----:B------:R-:W-:-:S10]  /*4770*/  UMOV UR12, URZ ;  /* 0x000000ff000c7c82 */ /* 0x000fd40008000000 */
.L_x_96:
[C---:B------:R-:W-:Y:S02]  /*4780*/  LEA R12, R14.reuse, UR24, 0x3 ;  /* 0x000000180e0c7c11 */ /* 0x040fe4000f8e18ff */
[----:B------:R-:W-:Y:S02]  /*4790*/  SHF.L.U32 R9, R13, 0x1f, RZ ;  /* 0x0000001f0d097819 */ /* 0x000fe400000006ff */
[----:B------:R-:W-:Y:S02]  /*47a0*/  LEA R10, R14, UR24, 0x4 ;  /* 0x000000180e0a7c11 */ /* 0x000fe4000f8e20ff */
[----:B------:R-:W2:Y:S02]  /*47b0*/  SYNCS.PHASECHK.TRANS64.TRYWAIT P0, [R12+URZ+0x140], R9 ;  /* 0x000140090c0075a7 */ /* 0x000ea400080011ff */
[----:B--2-4-:R-:W-:Y:S05]  /*47c0*/  @!P0 BRA `(.L_x_88) ;  /* 0x0000004400d48947 */ /* 0x014fea0003800000 */
.L_x_186:
[----:B--2---:R-:W2:Y:S01]  /*47d0*/  LDS.128 R8, [R10+0x1d0] ;  /* 0x0001d0000a087984 */ /* 0x004ea20000000c00 */
[----:B------:R-:W-:Y:S01]  /*47e0*/  UISETP.GE.AND UP0, UPT, UR40, 0x1, UPT ;  /* 0x000000012800788c */ /* 0x000fe2000bf06270 */
[----:B------:R-:W-:Y:S01]  /*47f0*/  @!PT LDS RZ, [RZ] ;  /* 0x00000000fffff984 */ /* 0x000fe20000000800 */
[----:B------:R-:W-:Y:S01]  /*4800*/  @!PT LDS RZ, [RZ] ;  /* 0x00000000fffff984 */ /* 0x000fe20000000800 */
[----:B------:R-:W-:Y:S01]  /*4810*/  @!PT LDS RZ, [RZ] ;  /* 0x00000000fffff984 */ /* 0x000fe20000000800 */
[----:B------:R-:W-:Y:S01]  /*4820*/  @!PT LDS RZ, [RZ] ;  /* 0x00000000fffff984 */ /* 0x000fe20000000800 */
[----:B------:R4:W-:Y:S06]  /*4830*/  MEMBAR.ALL.CTA ;  /* 0x0000000000007992 */ /* 0x0009ec0000008000 */
[----:B----4-:R-:W4:Y:S01]  /*4840*/  FENCE.VIEW.ASYNC.S ;  /* 0x00000000000073c6 */ /* 0x010f220000000000 */
[----:B--2---:R-:W-:Y:S11]  /*4850*/  LOP3.LUT P0, RZ, R10, 0x1, RZ, 0xc0, !PT ;  /* 0x000000010aff7812 */ /* 0x004ff6000780c0ff */
[----:B------:R-:W-:Y:S02]  /*4860*/  @!UPT UIADD3 URZ, UPT, UPT, URZ, URZ, URZ ;  /* 0x000000fffffff290 */ /* 0x000fe4000fffe0ff */
[----:B----4-:R-:W-:Y:S01]  /*4870*/  VOTEU.ANY UP1, P0 ;  /* 0x0000000000ff7886 */ /* 0x010fe20000020100 */
[----:B------:R-:W-:Y:S11]  /*4880*/  PLOP3.LUT P0, PT, PT, PT, UP1, 0x80, 0x8 ;  /* 0x000000000008781c */ /* 0x000ff60003f0f018 */
[----:B------:R-:W-:Y:S02]  /*4890*/  @!UPT UIADD3 URZ, UPT, UPT, URZ, URZ, URZ ;  /* 0x000000fffffff290 */ /* 0x000fe4000fffe0ff */
[----:B------:R-:W-:Y:S02]  /*48a0*/  @P0 SHF.R.U32.HI R0, RZ, 0x10, R9 ;  /* 0x00000010ff000819 */ /* 0x000fe40000011609 */
[----:B------:R-:W-:Y:S02]  /*48b0*/  @P0 MOV R6, R8 ;  /* 0x0000000800060202 */ /* 0x000fe40000000f00 */
[----:B------:R-:W-:Y:S01]  /*48c0*/  @P0 R2UR UR4, R0 ;  /* 0x00000000000402ca */ /* 0x000fe200000e0000 */
[----:B------:R-:W-:Y:S01]  /*48d0*/  VIADD R0, R12, 0x150 ;  /* 0x000001500c007836 */ /* 0x000fe20000000000 */
[----:B------:R-:W-:Y:S02]  /*48e0*/  @P0 LOP3.LUT R8, R9, 0xffff, RZ, 0xc0, !PT ;  /* 0x0000ffff09080812 */ /* 0x000fe400078ec0ff */
[----:B------:R-:W-:Y:S02]  /*48f0*/  @P0 R2UR UR6, R6 ;  /* 0x00000000060602ca */ /* 0x000fe400000e0000 */
[----:B------:R-:W-:Y:S02]  /*4900*/  PRMT R0, RZ, 0x654, R0 ;  /* 0x00000654ff007816 */ /* 0x000fe40000000000 */
[----:B------:R-:W-:Y:S02]  /*4910*/  @P0 R2UR UR5, R8 ;  /* 0x00000000080502ca */ /* 0x000fe400000e0000 */
[----:B------:R2:W-:Y:S03]  /*4920*/  SYNCS.ARRIVE.TRANS64.RED.A1T0 RZ, [R0+URZ], RZ ;  /* 0x000000ff00ff79a7 */ /* 0x0005e600081004ff */
[----:B------:R-:W-:Y:S04]  /*4930*/  @UP1 UMOV UR26, UR4 ;  /* 0x00000004001a1c82 */ /* 0x000fe80008000000 */
[----:B------:R-:W-:Y:S04]  /*4940*/  @UP1 UMOV UR14, UR6 ;  /* 0x00000006000e1c82 */ /* 0x000fe80008000000 */
[----:B------:R-:W-:Y:S01]  /*4950*/  @UP1 UMOV UR13, UR5 ;  /* 0x00000005000d1c82 */ /* 0x000fe20008000000 */
[----:B------:R-:W-:Y:S05]  /*4960*/  BRA.U !UP0, `(.L_x_89) ;  /* 0x0000000108a47547 */ /* 0x000fea000b800000 */
[----:B------:R-:W-:Y:S02]  /*4970*/  UIMAD.WIDE.U32 UR8, UR13, UR35, URZ ;  /* 0x000000230d0872a5 */ /* 0x000fe4000f8e00ff */
[----:B------:R-:W-:Y:S02]  /*4980*/  UIMAD.WIDE.U32 UR10, UR14, UR32, URZ ;  /* 0x000000200e0a72a5 */ /* 0x000fe4000f8e00ff */
[----:B------:R-:W-:Y:S02]  /*4990*/  USEL UR4, UR27, UR29, !UP5 ;  /* 0x0000001d1b047287 */ /* 0x000fe4000e800000 */
[----:B------:R-:W-:Y:S02]  /*49a0*/  USEL UR7, UR28, UR31, !UP6 ;  /* 0x0000001f1c077287 */ /* 0x000fe4000f000000 */
[----:B-1----:R-:W-:Y:S02]  /*49b0*/  UIMAD.WIDE.U32 UR18, UR4, UR16, URZ ;  /* 0x00000010041272a5 */ /* 0x002fe4000f8e00ff */
[----:B------:R-:W-:Y:S01]  /*49c0*/  UIMAD.WIDE.U32 UR20, UR7, UR16, URZ ;  /* 0x00000010071472a5 */ /* 0x000fe2000f8e00ff */
[----:B------:R-:W-:Y:S02]  /*49d0*/  UMOV UR5, UR9 ;  /* 0x0000000900057c82 */ /* 0x000fe40008000000 */
[----:B------:R-:W-:Y:S03]  /*49e0*/  USHF.R.U32.HI UR6, URZ, UR38, UR5 ;  /* 0x00000026ff067299 */ /* 0x000fe60008011605 */
[----:B------:R-:W-:Y:S01]  /*49f0*/  UMOV UR5, UR11 ;  /* 0x0000000b00057c82 */ /* 0x000fe20008000000 */
[----:B------:R-:W-:Y:S02]  /*4a00*/  USEL UR6, UR13, UR6, !UP5 ;  /* 0x000000060d067287 */ /* 0x000fe4000e800000 */
[----:B------:R-:W-:Y:S02]  /*4a10*/  USHF.R.U32.HI UR8, URZ, UR33, UR5 ;  /* 0x00000021ff087299 */ /* 0x000fe40008011605 */
[----:B------:R-:W-:Y:S01]  /*4a20*/  UIMAD.WIDE.U32 UR10, UR6, UR16, URZ ;  /* 0x00000010060a72a5 */ /* 0x000fe2000f8e00ff */
[----:B------:R-:W-:Y:S02]  /*4a30*/  UMOV UR5, UR19 ;  /* 0x0000001300057c82 */ /* 0x000fe40008000000 */
[----:B------:R-:W-:Y:S03]  /*4a40*/  @UP4 USHF.R.U32.HI UR4, URZ, UR17, UR5 ;  /* 0x00000011ff044299 */ /* 0x000fe60008011605 */
[----:B------:R-:W-:Y:S01]  /*4a50*/  UMOV UR5, UR21 ;  /* 0x0000001500057c82 */ /* 0x000fe20008000000 */
[----:B------:R-:W-:Y:S02]  /*4a60*/  UIMAD UR4, UR40, UR4, URZ ;  /* 0x00000004280472a4 */ /* 0x000fe4000f8e02ff */
[----:B------:R-:W-:Y:S02]  /*4a70*/  @UP4 USHF.R.U32.HI UR7, URZ, UR17, UR5 ;  /* 0x00000011ff074299 */ /* 0x000fe40008011605 */
[----:B------:R-:W-:Y:S02]  /*4a80*/  USEL UR5, UR14, UR8, !UP6 ;  /* 0x000000080e057287 */ /* 0x000fe4000f000000 */
[----:B------:R-:W-:Y:S02]  /*4a90*/  UIMAD UR8, UR40, UR7, URZ ;  /* 0x00000007280872a4 */ /* 0x000fe4000f8e02ff */
[----:B------:R-:W-:Y:S03]  /*4aa0*/  UISETP.GE.AND UP0, UPT, UR6, UR4, UPT ;  /* 0x000000040600728c */ /* 0x000fe6000bf06270 */
[----:B------:R-:W-:Y:S01]  /*4ab0*/  UMOV UR4, UR11 ;  /* 0x0000000b00047c82 */ /* 0x000fe20008000000 */
[----:B------:R-:W-:Y:S02]  /*4ac0*/  UISETP.GE.OR UP0, UPT, UR5, UR8, UP0 ;  /* 0x000000080500728c */ /* 0x000fe40008706670 */
[----:B------:R-:W-:Y:S02]  /*4ad0*/  USHF.R.U32.HI UR4, URZ, UR17, UR4 ;  /* 0x00000011ff047299 */ /* 0x000fe40008011604 */
[----:B------:R-:W-:Y:S02]  /*4ae0*/  UIMAD.WIDE.U32 UR8, UR5, UR16, URZ ;  /* 0x00000010050872a5 */ /* 0x000fe4000f8e00ff */
[----:B------:R-:W-:Y:S04]  /*4af0*/  USEL UR10, UR6, UR4, !UP4 ;  /* 0x00000004060a7287 */ /* 0x000fe8000e000000 */
[----:B------:R-:W-:Y:S01]  /*4b00*/  UIADD3 UR11, UPT, UPT, -UR10, URZ, URZ ;  /* 0x000000ff0a0b7290 */ /* 0x000fe2000fffe1ff */
[----:B------:R-:W-:Y:S02]  /*4b10*/  @!UP0 UMOV UR4, UR9 ;  /* 0x0000000900048c82 */ /* 0x000fe40008000000 */
[----:B------:R-:W-:Y:S02]  /*4b20*/  @!UP0 USHF.R.U32.HI UR4, URZ, UR17, UR4 ;  /* 0x00000011ff048299 */ /* 0x000fe40008011604 */
[----:B------:R-:W-:Y:S02]  /*4b30*/  UIMAD UR8, UR40, UR11, UR6 ;  /* 0x0000000b280872a4 */ /* 0x000fe4000f8e0206 */
[----:B------:R-:W-:Y:S04]  /*4b40*/  @!UP0 USEL UR4, UR5, UR4, !UP4 ;  /* 0x0000000405048287 */ /* 0x000fe8000e000000 */
[----:B------:R-:W-:Y:S02]  /*4b50*/  @!UP0 UIMAD UR8, UR7, UR8, UR4 ;  /* 0x00000008070882a4 */ /* 0x000fe4000f8e0204 */
[----:B------:R-:W-:Y:S02]  /*4b60*/  @!UP0 UIADD3 UR9, UPT, UPT, UR10, -UR4, URZ ;  /* 0x800000040a098290 */ /* 0x000fe4000fffe0ff */
[----:B------:R-:W-:Y:S02]  /*4b70*/  UIADD3 UR4, UPT, UPT, -UR5, URZ, URZ ;  /* 0x000000ff05047290 */ /* 0x000fe4000fffe1ff */
[----:B------:R-:W-:Y:S02]  /*4b80*/  UIADD3 UR7, UPT, UPT, -UR6, URZ, URZ ;  /* 0x000000ff06077290 */ /* 0x000fe4000fffe1ff */
[----:B------:R-:W-:Y:S02]  /*4b90*/  @!UP0 UIMAD UR6, UR9, UR40, UR5 ;  /* 0x00000028090682a4 */ /* 0x000fe4000f8e0205 */
[----:B------:R-:W-:Y:S02]  /*4ba0*/  UIMAD UR14, UR15, UR4, UR14 ;  /* 0x000000040f0e72a4 */ /* 0x000fe4000f8e020e */
[----:B------:R-:W-:Y:S01]  /*4bb0*/  UIMAD UR13, UR34, UR7, UR13 ;  /* 0x00000007220d72a4 */ /* 0x000fe2000f8e020d */
[----:B------:R-:W-:Y:S02]  /*4bc0*/  @!UP0 UMOV UR5, UR8 ;  /* 0x0000000800058c82 */ /* 0x000fe40008000000 */
[----:B------:R-:W-:Y:S02]  /*4bd0*/  UIMAD UR14, UR5, UR15, UR14 ;  /* 0x0000000f050e72a4 */ /* 0x000fe4000f8e020e */
[----:B------:R-:W-:Y:S11]  /*4be0*/  UIMAD UR13, UR6, UR34, UR13 ;  /* 0x00000022060d72a4 */ /* 0x000ff6000f8e020d */
[----:B------:R-:W-:Y:S01]  /*4bf0*/  @!UPT UIADD3 URZ, UPT, UPT, URZ, URZ, URZ ;  /* 0x000000fffffff290 */ /* 0x000fe2000fffe0ff */
.L_x_89:
[----:B------:R-:W4:Y:S01]  /*4c00*/  @!UP2 LDCU.128 UR20, c[0x0][0xb10] ;  /* 0x00016200ff14a7ac */ /* 0x000f220008000c00 */
[C---:B---3--:R-:W-:Y:S02]  /*4c10*/  ISETP.NE.U32.AND P1, PT, R4.reuse, RZ, PT ;  /* 0x000000ff0400720c */ /* 0x048fe40003f25070 */
[----:B------:R-:W-:Y:S02]  /*4c20*/  ISETP.NE.U32.AND P0, PT, R4, RZ, PT ;  /* 0x000000ff0400720c */ /* 0x000fe40003f05070 */
[C---:B------:R-:W-:Y:S02]  /*4c30*/  ISETP.NE.AND.EX P1, PT, R5.reuse, RZ, PT, P1 ;  /* 0x000000ff0500720c */ /* 0x040fe40003f25310 */
[----:B------:R-:W-:Y:S01]  /*4c40*/  ISETP.NE.AND.EX P0, PT, R5, RZ, PT, P0 ;  /* 0x000000ff0500720c */ /* 0x000fe20003f05300 */
[----:B------:R-:W3:Y:S01]  /*4c50*/  @!UP2 LDCU UR5, c[0x0][0xb0c] ;  /* 0x00016180ff05a7ac */ /* 0x000ee20008000800 */
[----:B------:R-:W-:Y:S02]  /*4c60*/  USHF.L.U32 UR11, UR25, 0x7, URZ ;  /* 0x00000007190b7899 */ /* 0x000fe400080006ff */
[----:B------:R-:W-:Y:S02]  /*4c70*/  USHF.L.U32 UR10, UR30, 0x6, URZ ;  /* 0x000000061e0a7899 */ /* 0x000fe400080006ff */
[----:B----4-:R-:W-:Y:S07]  /*4c80*/  UIMAD.WIDE.U32 UR6, UR14, UR20, URZ ;  /* 0x000000140e0672a5 */ /* 0x010fee000f8e00ff */
[----:B------:R-:W-:Y:S01]  /*4c90*/  @!UP2 UMOV UR4, UR7 ;  /* 0x000000070004ac82 */ /* 0x000fe20008000000 */
[----:B---3--:R-:W-:Y:S02]  /*4ca0*/  @!UP2 UISETP.NE.AND UP0, UPT, UR5, 0x1, UPT ;  /* 0x000000010500a88c */ /* 0x008fe4000bf05270 */
[----:B------:R-:W-:Y:S02]  /*4cb0*/  @!UP2 USHF.R.U32.HI UR4, URZ, UR21, UR4 ;  /* 0x00000015ff04a299 */ /* 0x000fe40008011604 */
[----:B------:R-:W-:Y:S02]  /*4cc0*/  UIMAD.WIDE.U32 UR6, UR13, UR23, URZ ;  /* 0x000000170d0672a5 */ /* 0x000fe4000f8e00ff */
[----:B------:R-:W-:Y:S02]  /*4cd0*/  @!UP2 USEL UR8, UR14, UR4, !UP0 ;  /* 0x000000040e08a287 */ /* 0x000fe4000c000000 */
[----:B------:R-:W-:Y:S03]  /*4ce0*/  @!UP2 UISETP.NE.AND UP0, UPT, UR22, 0x1, UPT ;  /* 0x000000011600a88c */ /* 0x000fe6000bf05270 */
[----:B------:R-:W-:Y:S02]  /*4cf0*/  @!UP2 UMOV UR6, UR7 ;  /* 0x000000070006ac82 */ /* 0x000fe40008000000 */
[----:B------:R-:W3:Y:S02]  /*4d00*/  @!UP2 LDCU UR4, c[0x0][0xb20] ;  /* 0x00016400ff04a7ac */ /* 0x000ee40008000800 */
[----:B---3--:R-:W-:Y:S04]  /*4d10*/  @!UP2 USHF.R.U32.HI UR6, URZ, UR4, UR6 ;  /* 0x00000004ff06a299 */ /* 0x008fe80008011606 */
[----:B------:R-:W-:Y:S04]  /*4d20*/  @!UP2 USEL UR6, UR13, UR6, !UP0 ;  /* 0x000000060d06a287 */ /* 0x000fe8000c000000 */
[----:B------:R-:W-:Y:S02]  /*4d30*/  @!UP2 UIADD3 UR4, UPT, UPT, -UR8, UR6, URZ ;  /* 0x000000060804a290 */ /* 0x000fe4000fffe1ff */
[----:B------:R-:W-:Y:S02]  /*4d40*/  @!UP2 UIADD3 UR6, UPT, UPT, UR8, -UR6, URZ ;  /* 0x800000060806a290 */ /* 0x000fe4000fffe0ff */
[----:B------:R-:W-:Y:S02]  /*4d50*/  @!UP2 UIMAD UR14, UR4, UR5, UR14 ;  /* 0x00000005040ea2a4 */ /* 0x000fe4000f8e020e */
[----:B------:R-:W-:Y:S01]  /*4d60*/  @!UP2 UIMAD UR13, UR6, UR22, UR13 ;  /* 0x00000016060da2a4 */ /* 0x000fe2000f8e020d */
[----:B------:R-:W-:Y:S11]  /*4d70*/  BRA.U UP3, `(.L_x_90) ;  /* 0x0000000103107547 */ /* 0x000ff6000b800000 */
[----:B--2---:R-:W-:Y:S04]  /*4d80*/  MOV R0, UR37 ;  /* 0x0000002500007c02 */ /* 0x004fe80008000f00 */
[----:B------:R-:W-:Y:S04]  /*4d90*/  SHF.L.U32 R9, R0, 0x1f, RZ ;  /* 0x0000001f00097819 */ /* 0x000fe800000006ff */
[----:B------:R-:W2:Y:S02]  /*4da0*/  SYNCS.PHASECHK.TRANS64.TRYWAIT P2, [UR24+0x138], R9 ;  /* 0x00013809ff0075a7 */ /* 0x000ea40008041118 */
[----:B--2---:R-:W-:Y:S05]  /*4db0*/  @!P2 BRA `(.L_x_91) ;  /* 0x00000040006ca947 */ /* 0x004fea0003800000 */
.L_x_90:
[----:B------:R-:W-:Y:S05]  /*4dc0*/  @!P1 BRA `(.L_x_92) ;  /* 0x0000000000309947 */ /* 0x000fea0003800000 */
[----:B------:R-:W-:Y:S01]  /*4dd0*/  ISETP.NE.U32.AND P1, PT, R2, RZ, PT ;  /* 0x000000ff0200720c */ /* 0x000fe20003f25070 */
[----:B------:R-:W3:Y:S01]  /*4de0*/  LDCU.64 UR4, c[0x0][0x358] ;  /* 0x00006b00ff0477ac */ /* 0x000ee20008000a00 */
[----:B------:R-:W-:Y:S02]  /*4df0*/  IMAD.MOV.U32 R84, RZ, RZ, 0x1 ;  /* 0x00000001ff547424 */ /* 0x000fe400078e00ff */
[----:B------:R-:W-:Y:S11]  /*4e00*/  ISETP.NE.AND.EX P1, PT, R3, RZ, PT, P1 ;  /* 0x000000ff0300720c */ /* 0x000ff60003f25310 */
[----:B------:R-:W-:Y:S02]  /*4e10*/  @!UPT UIADD3 URZ, UPT, UPT, URZ, URZ, URZ ;  /* 0x000000fffffff290 */ /* 0x000fe4000fffe0ff */
[----:B--2---:R-:W2:Y:S01]  /*4e20*/  @P1 LDC.64 R8, c[0x0][0x888] ;  /* 0x00022200ff081b82 */ /* 0x004ea20000000a00 */
[----:B------:R-:W-:Y:S04]  /*4e30*/  @P1 IMAD R0, R4, UR36, RZ ;  /* 0x0000002404001c24 */ /* 0x000fe8000f8e02ff */
[----:B--2---:R-:W-:Y:S04]  /*4e40*/  @P1 IMAD.WIDE R8, R0, 0x4, R8 ;  /* 0x0000000400081825 */ /* 0x004fe800078e0208 */
[----:B------:R-:W-:Y:S01]  /*4e50*/  HFMA2 R0, -RZ, RZ, 0, 5.9604644775390625e-08 ;  /* 0x00000001ff007431 */ /* 0x000fe200000001ff */
[----:B---3-5:R3:W5:Y:S04]  /*4e60*/  @P1 LDG.E R41, desc[UR4][R8.64] ;  /* 0x0000000408291981 */ /* 0x028768000c1e1900 */
[----:B------:R-:W-:Y:S01]  /*4e70*/  @!P1 PRMT R84, R0, 0x7610, R84 ;  /* 0x0000761000549816 */ /* 0x000fe20000000054 */
[----:B---3--:R-:W4:Y:S06]  /*4e80*/  @!P1 LDC R41, c[0x0][0x880] ;  /* 0x00022000ff299b82 */ /* 0x008f2c0000000800 */
.L_x_92:
[----:B----45:R-:W-:Y:S01]  /*4e90*/  @!P0 FSETP.EQ.AND P1, PT, R41, RZ, PT ;  /* 0x000000ff2900820b */ /* 0x030fe20003f22000 */
[----:B------:R-:W-:Y:S01]  /*4ea0*/  @!UPT UIADD3 URZ, UPT, UPT, URZ, URZ, URZ ;  /* 0x000000fffffff290 */ /* 0x000fe2000fffe0ff */
[----:B------:R-:W-:Y:S11]  /*4eb0*/  @!P0 BRA `(.L_x_93) ;  /* 0x0000000000188947 */ /* 0x000ff60003800000 */
[----:B------:R-:W-:Y:S02]  /*4ec0*/  LOP3.LUT P0, RZ, R84, 0xff, RZ, 0xc0, !PT ;  /* 0x000000ff54ff7812 */ /* 0x000fe4000780c0ff */
[----:B------:R-:W-:Y:S04]  /*4ed0*/  ISETP.NE.U32.AND P1, PT, R2, RZ, PT ;  /* 0x000000ff0200720c */ /* 0x000fe80003f25070 */
[----:B------:R-:W-:Y:S04]  /*4ee0*/  ISETP.NE.AND.EX P1, PT, R3, RZ, PT, P1 ;  /* 0x000000ff0300720c */ /* 0x000fe80003f25310 */
[----:B------:R-:W-:Y:S03]  /*4ef0*/  PLOP3.LUT P1, PT, P1, PT, PT, 0x8, 0x80 ;  /* 0x000000000080781c */ /* 0x000fe60000f2e170 */
[----:B------:R-:W-:Y:S11]  /*4f00*/  @P0 FSETP.EQ.AND P1, PT, R41, RZ, PT ;  /* 0x000000ff2900020b */ /* 0x000ff60003f22000 */
[----:B------:R-:W-:Y:S02]  /*4f10*/  @!UPT UIADD3 URZ, UPT, UPT, URZ, URZ, URZ ;  /* 0x000000fffffff290 */ /* 0x000fe4000fffe0ff */
.L_x_93:
[----:B------:R-:W-:Y:S01]  /*4f20*/  ULEA UR4, UR12, UR24, 0x3 ;  /* 0x000000180c047291 */ /* 0x000fe2000f8e18ff */
[----:B--2---:R-:W-:Y:S02]  /*4f30*/  SHF.L.U32 R9, R15, 0x1f, RZ ;  /* 0x0000001f0f097819 */ /* 0x004fe400000006ff */
[----:B------:R-:W-:Y:S04]  /*4f40*/  ELECT P0, URZ, PT ;  /* 0x0000000000ff782f */ /* 0x000fe80003800000 */
[----:B------:R-:W-:Y:S02]  /*4f50*/  PLOP3.LUT P1, PT, P1, P0, PT, 0xf2, 0x2f ;  /* 0x00000000002f781c */ /* 0x000fe40000f21e72 */
[----:B------:R-:W2:Y:S11]  /*4f60*/  SYNCS.PHASECHK.TRANS64.TRYWAIT P2, [UR4+0x118], R9 ;  /* 0x00011809ff0075a7 */ /* 0x000eb60008041104 */
[----:B------:R-:W-:Y:S05]  /*4f70*/  @!P1 IADD3 R8, P0, PT, R16, 0x580, RZ ;  /* 0x0000058010089810 */ /* 0x000fea0007f1e0ff */
[----:B------:R-:W-:Y:S01]  /*4f80*/  @!P1 IMAD.X R6, RZ, RZ, R17, P0 ;  /* 0x000000ffff069224 */ /* 0x000fe200000e0611 */
[----:B--2---:R-:W-:Y:S07]  /*4f90*/  @!P2 BRA `(.L_x_94) ;  /* 0x00000040000ca947 */ /* 0x004fee0003800000 */
.L_x_189:
[----:B------:R-:W3:Y:S01]  /*4fa0*/  S2UR UR20, SR_CgaCtaId ;  /* 0x00000000001479c3 */ /* 0x000ee20000008800 */
[----:B------:R-:W-:Y:S01]  /*4fb0*/  @!P1 R2UR UR7, R6 ;  /* 0x00000000060792ca */ /* 0x000fe200000e0000 */
[----:B------:R-:W-:Y:S01]  /*4fc0*/  UIADD3 UR5, UPT, UPT, UR12, 0x1, URZ ;  /* 0x000000010c057890 */ /* 0x000fe2000fffe0ff */
[----:B------:R-:W-:Y:S01]  /*4fd0*/  @!P1 R2UR UR6, R8 ;  /* 0x00000000080692ca */ /* 0x000fe200000e0000 */
[----:B------:R-:W-:Y:S01]  /*4fe0*/  UIADD3 UR9, UPT, UPT, UR4, 0x100, URZ ;  /* 0x0000010004097890 */ /* 0x000fe2000fffe0ff */
[----:B------:R-:W-:Y:S01]  /*4ff0*/  @!P1 IMAD.MOV.U32 R6, RZ, RZ, 0x2000 ;  /* 0x00002000ff069424 */ /* 0x000fe200078e00ff */
[----:B------:R-:W-:Y:S01]  /*5000*/  UISETP.NE.AND UP0, UPT, UR5, 0x3, UPT ;  /* 0x000000030500788c */ /* 0x000fe2000bf05270 */
[----:B------:R-:W-:Y:S01]  /*5010*/  VIADD R14, R14, 0x1 ;  /* 0x000000010e0e7836 */ /* 0x000fe20000000000 */
[----:B------:R-:W-:Y:S01]  /*5020*/  UMOV UR22, 0x0 ;  /* 0x0000000000167882 */ /* 0x000fe20000000000 */
[----:B------:R-:W-:Y:S05]  /*5030*/  UMOV UR23, 0x10000000 ;  /* 0x1000000000177882 */ /* 0x000fea0000000000 */
[----:B--2---:R-:W-:Y:S01]  /*5040*/  IMAD.U32 R9, RZ, RZ, UR7 ;  /* 0x00000007ff097e24 */ /* 0x004fe2000f8e00ff */
[----:B------:R-:W-:Y:S01]  /*5050*/  USEL UR7, URZ, 0x1, UP0 ;  /* 0x00000001ff077887 */ /* 0x000fe20008000000 */
[----:B------:R-:W-:Y:S01]  /*5060*/  IMAD.U32 R8, RZ, RZ, UR6 ;  /* 0x00000006ff087e24 */ /* 0x000fe2000f8e00ff */
[----:B------:R-:W-:Y:S02]  /*5070*/  USEL UR6, UR5, URZ, UP0 ;  /* 0x000000ff05067287 */ /* 0x000fe40008000000 */
[----:B------:R-:W-:Y:S01]  /*5080*/  VOTEU.ALL UP0, P1 ;  /* 0x0000000000ff7886 */ /* 0x000fe20000800000 */
[----:B------:R-:W-:Y:S02]  /*5090*/  @!P1 R2UR UR19, R9 ;  /* 0x00000000091392ca */ /* 0x000fe400000e0000 */
[----:B------:R-:W-:Y:S02]  /*50a0*/  @!P1 R2UR UR18, R8 ;  /* 0x00000000081292ca */ /* 0x000fe400000e0000 */
[----:B------:R-:W-:Y:S01]  /*50b0*/  @!UP0 ULEA UR5, UR12, UR24, 0xd ;  /* 0x000000180c058291 */ /* 0x000fe2000f8e68ff */
[----:B------:R-:W-:Y:S01]  /*50c0*/  LOP3.LUT R15, R15, UR7, RZ, 0x3c, !PT ;  /* 0x000000070f0f7c12 */ /* 0x000fe2000f8e3cff */
[----:B---3--:R-:W-:Y:S02]  /*50d0*/  UPRMT UR20, UR20, 0x654, UR9 ;  /* 0x0000065414147896 */ /* 0x008fe40008000009 */
[----:B------:R-:W-:Y:S01]  /*50e0*/  @!UP0 UIADD3 UR8, UPT, UPT, UR5, 0x200, URZ ;  /* 0x0000020005088890 */ /* 0x000fe2000fffe0ff */
[----:B------:R-:W-:Y:S01]  /*50f0*/  SHF.L.U32 R0, R15, 0x1f, RZ ;  /* 0x0000001f0f007819 */ /* 0x000fe200000006ff */
[----:B------:R-:W-:Y:S01]  /*5100*/  VOTEU.ALL UP0, P1 ;  /* 0x0000000000ff7886 */ /* 0x000fe20000800000 */
[----:B------:R-:W-:Y:S01]  /*5110*/  UMOV UR12, UR36 ;  /* 0x00000024000c7c82 */ /* 0x000fe20008000000 */
[----:B------:R-:W-:Y:S05]  /*5120*/  ULEA UR5, UR6, UR24, 0x3 ;  /* 0x0000001806057291 */ /* 0x000fea000f8e18ff */
[----:B------:R2:W-:Y:S01]  /*5130*/  @!UP0 UTMALDG.3D [UR8], [UR18], desc[UR22] ;  /* 0x00001608120085b4 */ /* 0x0005e20008011000 */
[----:B------:R2:W-:Y:S01]  /*5140*/  @!P1 SYNCS.ARRIVE.TRANS64.RED.A0TR RZ, [UR4+0x100], R6 ;  /* 0x00010006ffff99a7 */ /* 0x0005e20008300404 */
[----:B------:R-:W-:Y:S02]  /*5150*/  SYNCS.ARRIVE.TRANS64.RED.A1T0 RZ, [UR20], RZ ;  /* 0x000000ffffff79a7 */ /* 0x000fe40008100414 */
[----:B------:R-:W3:Y:S02]  /*5160*/  SYNCS.PHASECHK.TRANS64.TRYWAIT P0, [UR5+0x118], R0 ;  /* 0x00011800ff0075a7 */ /* 0x000ee40008001105 */
[----:B--23--:R-:W-:Y:S05]  /*5170*/  @!P0 BRA `(.L_x_95) ;  /* 0x0000003c00ac8947 */ /* 0x00cfea0003800000 */
.L_x_191:
[----:B------:R-:W3:Y:S01]  /*5180*/  S2UR UR12, SR_CgaCtaId ;  /* 0x00000000000c79c3 */ /* 0x000ee20000008800 */
[----:B------:R-:W-:Y:S01]  /*5190*/  UIADD3 UR9, UPT, UPT, UR5, 0x100, URZ ;  /* 0x0000010005097890 */ /* 0x000fe2000fffe0ff */
[----:B------:R-:W-:Y:S01]  /*51a0*/  @!P1 IADD3 R6, P0, PT, R16, 0x580, RZ ;  /* 0x0000058010069810 */ /* 0x000fe20007f1e0ff */
[----:B------:R-:W-:Y:S01]  /*51b0*/  UPLOP3.LUT UP3, UPT, UPT, UPT, UPT, 0x80, 0x8 ;  /* 0x000000000008789c */ /* 0x000fe20003f6f070 */
[----:B------:R-:W-:Y:S01]  /*51c0*/  R2UR UR23, R86 ;  /* 0x00000000561772ca */ /* 0x000fe200000e0000 */
[----:B------:R-:W-:Y:S01]  /*51d0*/  UMOV UR20, 0x0 ;  /* 0x0000000000147882 */ /* 0x000fe20000000000 */
[----:B------:R-:W-:Y:S01]  /*51e0*/  @!P1 R2UR UR7, R6 ;  /* 0x00000000060792ca */ /* 0x000fe200000e0000 */
[----:B--2---:R-:W-:Y:S01]  /*51f0*/  @!P1 IMAD.X R0, RZ, RZ, R17, P0 ;  /* 0x000000ffff009224 */ /* 0x004fe200000e0611 */
[----:B------:R-:W-:Y:S01]  /*5200*/  UMOV UR21, 0x10000000 ;  /* 0x1000000000157882 */ /* 0x000fe20000000000 */
[----:B------:R-:W-:Y:S01]  /*5210*/  VOTEU.ALL UP0, P1 ;  /* 0x0000000000ff7886 */ /* 0x000fe20000800000 */
[----:B------:R-:W-:Y:S02]  /*5220*/  R2UR UR22, R87 ;  /* 0x00000000571672ca */ /* 0x000fe400000e0000 */
[----:B------:R-:W-:Y:S02]  /*5230*/  @!P1 R2UR UR4, R0 ;  /* 0x00000000000492ca */ /* 0x000fe400000e0000 */
[----:B------:R-:W-:Y:S01]  /*5240*/  @!UP0 UIADD3 UR10, UPT, UPT, UR10, 0x20, URZ ;  /* 0x000000200a0a8890 */ /* 0x000fe2000fffe0ff */
[C---:B------:R-:W-:Y:S02]  /*5250*/  ISETP.NE.AND P0, PT, R14.reuse, 0x2, PT ;  /* 0x000000020e00780c */ /* 0x040fe40003f05270 */
[----:B------:R-:W-:Y:S02]  /*5260*/  UIADD3 UR30, UPT, UPT, UR13, UR23, URZ ;  /* 0x000000170d1e7290 */ /* 0x000fe4000fffe0ff */
[----:B------:R-:W-:Y:S01]  /*5270*/  IMAD.U32 R8, RZ, RZ, UR7 ;  /* 0x00000007ff087e24 */ /* 0x000fe2000f8e00ff */
[----:B------:R-:W-:Y:S02]  /*5280*/  SEL R0, RZ, 0x1, P0 ;  /* 0x00000001ff007807 */ /* 0x000fe40000000000 */
[----:B------:R-:W-:Y:S01]  /*5290*/  SEL R14, R14, RZ, P0 ;  /* 0x000000ff0e0e7207 */ /* 0x000fe20000000000 */
[----:B------:R-:W-:Y:S01]  /*52a0*/  UIADD3 UR25, UPT, UPT, UR14, UR22, URZ ;  /* 0x000000160e197290 */ /* 0x000fe2000fffe0ff */
[----:B------:R-:W-:Y:S01]  /*52b0*/  @!P1 R2UR UR18, R8 ;  /* 0x00000000081292ca */ /* 0x000fe200000e0000 */
[----:B------:R-:W-:Y:S01]  /*52c0*/  IMAD.U32 R9, RZ, RZ, UR4 ;  /* 0x00000004ff097e24 */ /* 0x000fe2000f8e00ff */
[----:B------:R-:W-:Y:S01]  /*52d0*/  @!UP0 ULEA UR4, UR6, UR24, 0xd ;  /* 0x0000001806048291 */ /* 0x000fe2000f8e68ff */
[----:B------:R-:W-:Y:S03]  /*52e0*/  LOP3.LUT R13, R13, R0, RZ, 0x3c, !PT ;  /* 0x000000000d0d7212 */ /* 0x000fe600078e3cff */
[----:B------:R-:W-:Y:S01]  /*52f0*/  @!P1 R2UR UR19, R9 ;  /* 0x00000000091392ca */ /* 0x000fe200000e0000 */
[----:B------:R-:W-:Y:S02]  /*5300*/  @!UP0 UIADD3 UR8, UPT, UPT, UR4, 0x200, URZ ;  /* 0x0000020004088890 */ /* 0x000fe4000fffe0ff */
[----:B---3--:R-:W-:Y:S01]  /*5310*/  UPRMT UR4, UR12, 0x654, UR9 ;  /* 0x000006540c047896 */ /* 0x008fe20008000009 */
[----:B------:R-:W-:Y:S02]  /*5320*/  VOTEU.ALL UP0, P1 ;  /* 0x0000000000ff7886 */ /* 0x000fe40000800000 */
[----:B------:R-:W-:Y:S01]  /*5330*/  UMOV UR12, UR36 ;  /* 0x00000024000c7c82 */ /* 0x000fe20008000000 */
[----:B------:R-:W-:Y:S06]  /*5340*/  UMOV UR36, UR26 ;  /* 0x0000001a00247c82 */ /* 0x000fec0008000000 */
[----:B------:R2:W-:Y:S01]  /*5350*/  @!UP0 UTMALDG.3D [UR8], [UR18], desc[UR20] ;  /* 0x00001408120085b4 */ /* 0x0005e20008011000 */
[----:B------:R4:W-:Y:S01]  /*5360*/  @!P1 SYNCS.ARRIVE.TRANS64.RED.A0TR RZ, [UR5+0x100], R7 ;  /* 0x00010007ffff99a7 */ /* 0x0009e20008300405 */
[----:B------:R-:W-:Y:S01]  /*5370*/  SYNCS.ARRIVE.TRANS64.RED.A1T0 RZ, [UR4], RZ ;  /* 0x000000ffffff79a7 */ /* 0x000fe20008100404 */
[----:B------:R-:W-:Y:S04]  /*5380*/  UIADD3 UR4, UPT, UPT, UR6, 0x1, URZ ;  /* 0x0000000106047890 */ /* 0x000fe8000fffe0ff */
[----:B------:R-:W-:Y:S04]  /*5390*/  UISETP.NE.AND UP0, UPT, UR4, 0x3, UPT ;  /* 0x000000030400788c */ /* 0x000fe8000bf05270 */
[----:B------:R-:W-:Y:S06]  /*53a0*/  USEL UR5, URZ, 0x1, UP0 ;  /* 0x00000001ff057887 */ /* 0x000fec0008000000 */
[----:B------:R-:W-:Y:S01]  /*53b0*/  LOP3.LUT R15, R15, UR5, RZ, 0x3c, !PT ;  /* 0x000000050f0f7c12 */ /* 0x000fe2000f8e3cff */
[----:B--2---:R-:W-:Y:S01]  /*53c0*/  USEL UR12, UR4, URZ, UP0 ;  /* 0x000000ff040c7287 */ /* 0x004fe20008000000 */
[----:B------:R-:W-:Y:S11]  /*53d0*/  BRA.U UP1, `(.L_x_96) ;  /* 0xfffffff101e87547 */ /* 0x000ff6000b83ffff */
[----:B------:R-:W-:Y:S01]  /*53e0*/  UIADD3 UR24, UPT, UPT, UR24, 0x118, URZ ;  /* 0x0000011818187890 */ /* 0x000fe2000fffe0ff */
[----:B------:R-:W-:-:S03]  /*53f0*/  SHF.L.U32 R3, R15, 0x1f, RZ ;  /* 0x0000001f0f037819 */ /* 0x000fc600000006ff */
[----:B------:R-:W-:-:S09]  /*5400*/  ULEA UR4, UR12, UR24, 0x3 ;  /* 0x000000180c047291 */ /* 0x000fd2000f8e18ff */
[----:B------:R-:W2:Y:S02]  /*5410*/  SYNCS.PHASECHK.TRANS64.TRYWAIT P0, [UR4], R3 ;  /* 0x00000003ff0075a7 */ /* 0x000ea40008001104 */
[----:B--2---:R-:W-:Y:S05]  /*5420*/  @!P0 BRA `(.L_x_97) ;  /* 0x0000003c00188947 */ /* 0x004fea0003800000 */
.L_x_193:
[----:B------:R-:W-:-:S04]  /*5430*/  UIADD3 UR4, UPT, UPT, UR12, 0x1, URZ ;  /* 0x000000010c047890 */ /* 0x000fc8000fffe0ff */
[----:B------:R-:W-:-:S04]  /*5440*/  UISETP.NE.AND UP0, UPT, UR4, 0x3, UPT ;  /* 0x000000030400788c */ /* 0x000fc8000bf05270 */
[----:B------:R-:W-:Y:S02]  /*5450*/  USEL UR6, URZ, 0x1, UP0 ;  /* 0x00000001ff067887 */ /* 0x000fe40008000000 */
[----:B------:R-:W-:-:S04]  /*5460*/  USEL UR4, UR4, URZ, UP0 ;  /* 0x000000ff04047287 */ /* 0x000fc80008000000 */
[----:B------:R-:W-:Y:S01]  /*5470*/  ULEA UR5, UR4, UR24, 0x3 ;  /* 0x0000001804057291 */ /* 0x000fe2000f8e18ff */
[----:B------:R-:W-:-:S04]  /*5480*/  LOP3.LUT R15, R15, UR6, RZ, 0x3c, !PT ;  /* 0x000000060f0f7c12 */ /* 0x000fc8000f8e3cff */
[----:B--2---:R-:W-:-:S04]  /*5490*/  SHF.L.U32 R3, R15, 0x1f, RZ ;  /* 0x0000001f0f037819 */ /* 0x004fc800000006ff */
[----:B------:R-:W2:Y:S02]  /*54a0*/  SYNCS.PHASECHK.TRANS64.TRYWAIT P0, [UR5], R3 ;  /* 0x00000003ff0075a7 */ /* 0x000ea40008001105 */
[----:B--2---:R-:W-:Y:S05]  /*54b0*/  @!P0 BRA `(.L_x_98) ;  /* 0x0000003c000c8947 */ /* 0x004fea0003800000 */
.L_x_195:
[----:B------:R-:W-:-:S04]  /*54c0*/  UIADD3 UR4, UPT, UPT, UR4, 0x1, URZ ;  /* 0x0000000104047890 */ /* 0x000fc8000fffe0ff */
[----:B------:R-:W-:-:S04]  /*54d0*/  UISETP.NE.AND UP0, UPT, UR4, 0x3, UPT ;  /* 0x000000030400788c */ /* 0x000fc8000bf05270 */
[----:B------:R-:W-:Y:S02]  /*54e0*/  USEL UR5, URZ, 0x1, UP0 ;  /* 0x00000001ff057887 */ /* 0x000fe40008000000 */
[----:B------:R-:W-:-:S04]  /*54f0*/  USEL UR4, UR4, URZ, UP0 ;  /* 0x000000ff04047287 */ /* 0x000fc80008000000 */
[----:B------:R-:W-:Y:S01]  /*5500*/  ULEA UR4, UR4, UR24, 0x3 ;  /* 0x0000001804047291 */ /* 0x000fe2000f8e18ff */
[----:B--2---:R-:W-:-:S04]  /*5510*/  LOP3.LUT R3, R15, UR5, RZ, 0x3c, !PT ;  /* 0x000000050f037c12 */ /* 0x004fc8000f8e3cff */
[----:B------:R-:W-:Y:S01]  /*5520*/  SHF.L.U32 R3, R3, 0x1f, RZ ;  /* 0x0000001f03037819 */ /* 0x000fe200000006ff */
[----:B------:R-:W-:-:S07]  /*5530*/  IMAD.U32 R0, RZ, RZ, UR4 ;  /* 0x00000004ff007e24 */ /* 0x000fce000f8e00ff */
.L_x_99:
[----:B--2---:R2:W3:Y:S02]  /*5540*/  SYNCS.PHASECHK.TRANS64.TRYWAIT P0, [R0+URZ], R3 ;  /* 0x00000003000075a7 */ /* 0x0044e400080011ff */
[----:B---3--:R-:W-:Y:S05]  /*5550*/  @!P0 NANOSLEEP.SYNCS 0x989680 ;  /* 0x009896800000895d */ /* 0x008fea0003900000 */
[----:B------:R-:W3:Y:S02]  /*5560*/  @!P0 SYNCS.PHASECHK.TRANS64 P0, [R0+URZ], R3 ;  /* 0x00000003000085a7 */ /* 0x000ee400080010ff */
[----:B-1-3--:R-:W-:Y:S05]  /*5570*/  @P0 EXIT ;  /* 0x000000000000094d */ /* 0x00afea0003800000 */
[----:B------:R-:W-:Y:S05]  /*5580*/  BRA `(.L_x_99) ;  /* 0xfffffffc00ec7947 */ /* 0x000fea000383ffff */
.L_x_87:
[----:B------:R-:W-:-:S06]  /*5590*/  UISETP.GE.AND UP0, UPT, UR22, 0x4, UPT ;  /* 0x000000041600788c */ /* 0x000fcc000bf06270 */
[----:B------:R-:W-:-:S13]  /*55a0*/  PLOP3.LUT P0, PT, PT, PT, UP0, 0x80, 0x8 ;  /* 0x000000000008781c */ /* 0x000fda0003f0f008 */
[----:B------:R-:W-:Y:S05]  /*55b0*/  @!P0 EXIT ;  /* 0x000000000000894d */ /* 0x000fea0003800000 */
[----:B------:R-:W1:Y:S08]  /*55c0*/  S2UR UR4, SR_CgaCtaId ;  /* 0x00000000000479c3 */ /* 0x000e700000008800 */
[----:B------:R-:W-:Y:S01]  /*55d0*/  BAR.SYNC.DEFER_BLOCKING 0x6, 0xa0 ;  /* 0x0182800000007b1d */ /* 0x000fe20000010000 */
[C---:B------:R-:W-:Y:S01]  /*55e0*/  IMAD.SHL.U32 R3, R91.reuse, 0x20, RZ ;  /* 0x000000205b037824 */ /* 0x040fe200078e00ff */
[C---:B------:R-:W-:Y:S01]  /*55f0*/  LOP3.LUT R92, R91.reuse, 0x2, RZ, 0xc0, !PT ;  /* 0x000000025b5c7812 */ /* 0x040fe200078ec0ff */
[C---:B------:R-:W-:Y:S01]  /*5600*/  IMAD.SHL.U32 R96, R91.reuse, 0x4, RZ ;  /* 0x000000045b607824 */ /* 0x040fe200078e00ff */
[C---:B------:R-:W-:Y:S01]  /*5610*/  LOP3.LUT R97, R91.reuse, 0x60, RZ, 0xc0, !PT ;  /* 0x000000605b617812 */ /* 0x040fe200078ec0ff */
[----:B------:R-:W-:Y:S01]  /*5620*/  IMAD.U32 R37, R91, 0x10000, RZ ;  /* 0x000100005b257824 */ /* 0x000fe200078e00ff */
[----:B------:R-:W-:-:S02]  /*5630*/  UMOV UR47, 0x400 ;  /* 0x00000400002f7882 */ /* 0x000fc40000000000 */
[----:B------:R-:W2:Y:S01]  /*5640*/  LDC.64 R78, c[0x0][0x8b0] ;  /* 0x00022c00ff4e7b82 */ /* 0x000ea20000000a00 */
[----:B------:R-:W-:Y:S01]  /*5650*/  LOP3.LUT R5, R3, 0xc0, RZ, 0xc0, !PT ;  /* 0x000000c003057812 */ /* 0x000fe200078ec0ff */
[----:B------:R-:W-:Y:S01]  /*5660*/  HFMA2 R36, -RZ, RZ, 0, 0 ;  /* 0x00000000ff247431 */ /* 0x000fe200000001ff */
[----:B------:R-:W-:Y:S01]  /*5670*/  LOP3.LUT R91, R91, 0x4, RZ, 0xc0, !PT ;  /* 0x000000045b5b7812 */ /* 0x000fe200078ec0ff */
[----:B------:R-:W-:Y:S01]  /*5680*/  IMAD.MOV.U32 R94, RZ, RZ, RZ ;  /* 0x000000ffff5e7224 */ /* 0x000fe200078e00ff */
[----:B------:R-:W-:Y:S01]  /*5690*/  LOP3.LUT R96, R5, 0x18, R96, 0xf8, !PT ;  /* 0x0000001805607812 */ /* 0x000fe200078ef860 */
[----:B------:R-:W-:Y:S01]  /*56a0*/  IMAD.MOV.U32 R90, RZ, RZ, RZ ;  /* 0x000000ffff5a7224 */ /* 0x000fe200078e00ff */
[----:B------:R-:W-:Y:S01]  /*56b0*/  LOP3.LUT R37, R37, 0x600000, RZ, 0xc0, !PT ;  /* 0x0060000025257812 */ /* 0x000fe200078ec0ff */
[----:B------:R-:W3:Y:S01]  /*56c0*/  LDC.64 R76, c[0x0][0x8a8] ;  /* 0x00022a00ff4c7b82 */ /* 0x000ee20000000a00 */
[----:B------:R-:W-:Y:S01]  /*56d0*/  IADD3 R95, PT, PT, -R91, 0x2, RZ ;  /* 0x000000025b5f7810 */ /* 0x000fe20007ffe1ff */
[----:B------:R-:W-:Y:S01]  /*56e0*/  IMAD.MOV R92, RZ, RZ, -R92 ;  /* 0x000000ffff5c7224 */ /* 0x000fe200078e0a5c */
[----:B------:R-:W-:Y:S01]  /*56f0*/  LOP3.LUT R96, R96, 0xf20, R3, 0xf8, !PT ;  /* 0x00000f2060607812 */ /* 0x000fe200078ef803 */
[----:B------:R-:W4:Y:S01]  /*5700*/  LDCU UR62, c[0x0][0x370] ;  /* 0x00006e00ff3e77ac */ /* 0x000f220008000800 */
[----:B------:R-:W-:Y:S01]  /*5710*/  MOV R93, RZ ;  /* 0x000000ff005d7202 */ /* 0x000fe20000000f00 */
[----:B------:R-:W-:Y:S01]  /*5720*/  IMAD.SHL.U32 R95, R95, 0x10, RZ ;  /* 0x000000105f5f7824 */ /* 0x000fe200078e00ff */
[----:B------:R-:W-:Y:S01]  /*5730*/  IADD3 R91, PT, PT, -R91, RZ, RZ ;  /* 0x000000ff5b5b7210 */ /* 0x000fe20007ffe1ff */
[----:B-1----:R-:W-:Y:S01]  /*5740*/  ULEA UR47, UR4, UR47, 0x18 ;  /* 0x0000002f042f7291 */ /* 0x002fe2000f8ec0ff */
[----:B------:R-:W1:Y:S01]  /*5750*/  LDCU.64 UR4, c[0x0][0x890] ;  /* 0x00011200ff0477ac */ /* 0x000e620008000a00 */
[----:B------:R-:W-:Y:S01]  /*5760*/  UMOV UR54, 0x1 ;  /* 0x0000000100367882 */ /* 0x000fe20000000000 */
[----:B------:R-:W-:Y:S01]  /*5770*/  UMOV UR46, URZ ;  /* 0x000000ff002e7c82 */ /* 0x000fe20008000000 */
[----:B------:R-:W2:Y:S05]  /*5780*/  LDCU UR41, c[0x0][0xb0c] ;  /* 0x00016180ff2977ac */ /* 0x000eaa0008000800 */
[----:B------:R-:W4:Y:S01]  /*5790*/  LDS R0, [UR47+0x1f0] ;  /* 0x0001f02fff007984 */ /* 0x000f220008000800 */
[----:B------:R-:W2:Y:S01]  /*57a0*/  LDCU UR39, c[0x0][0xb30] ;  /* 0x00016600ff2777ac */ /* 0x000ea20008000800 */
[----:B------:R-:W2:Y:S01]  /*57b0*/  LDCU.64 UR60, c[0x0][0x888] ;  /* 0x00011100ff3c77ac */ /* 0x000ea20008000a00 */
[----:B-1----:R-:W-:Y:S01]  /*57c0*/  IMAD.U32 R99, RZ, RZ, UR4 ;  /* 0x00000004ff637e24 */ /* 0x002fe2000f8e00ff */
[----:B------:R-:W-:Y:S01]  /*57d0*/  UIADD3 UR4, UPT, UPT, UR47, 0x200, URZ ;  /* 0x000002002f047890 */ /* 0x000fe2000fffe0ff */
[----:B------:R-:W-:Y:S01]  /*57e0*/  IMAD.U32 R98, RZ, RZ, UR5 ;  /* 0x00000005ff627e24 */ /* 0x000fe2000f8e00ff */
[----:B------:R-:W1:Y:S04]  /*57f0*/  LDCU.64 UR42, c[0x0][0xb28] ;  /* 0x00016500ff2a77ac */ /* 0x000e680008000a00 */
[----:B------:R-:W-:Y:S01]  /*5800*/  LEA R96, R96, UR4, 0x1 ;  /* 0x0000000460607c11 */ /* 0x000fe2000f8e08ff */
[----:B------:R-:W1:Y:S01]  /*5810*/  LDCU.128 UR56, c[0x0][0xb10] ;  /* 0x00016200ff3877ac */ /* 0x000e620008000c00 */
[----:B------:R-:W1:Y:S01]  /*5820*/  LDCU UR55, c[0x0][0x374] ;  /* 0x00006e80ff3777ac */ /* 0x000e620008000800 */
[----:B------:R-:W-:Y:S01]  /*5830*/  UMOV UR53, URZ ;  /* 0x000000ff00357c82 */ /* 0x000fe20008000000 */
[----:B------:R-:W-:Y:S01]  /*5840*/  UMOV UR52, URZ ;  /* 0x000000ff00347c82 */ /* 0x000fe20008000000 */
[----:B----4-:R-:W-:Y:S01]  /*5850*/  IADD3 R37, PT, PT, R0, R37, RZ ;  /* 0x0000002500257210 */ /* 0x010fe20007ffe0ff */
[----:B-123--:R-:W-:-:S07]  /*5860*/  IMAD.U32 R0, RZ, RZ, UR4 ;  /* 0x00000004ff007e24 */ /* 0x00efce000f8e00ff */
.L_x_130:
[C---:B------:R-:W-:Y:S02]  /*5870*/  LEA R3, R90.reuse, UR47, 0x3 ;  /* 0x0000002f5a037c11 */ /* 0x040fe4000f8e18ff */
[----:B------:R-:W-:Y:S02]  /*5880*/  SHF.L.U32 R0, R93, 0x1f, RZ ;  /* 0x0000001f5d007819 */ /* 0x000fe400000006ff */
[----:B------:R-:W-:Y:S02]  /*5890*/  LEA R5, R90, UR47, 0x4 ;  /* 0x0000002f5a057c11 */ /* 0x000fe4000f8e20ff */
[----:B-1----:R-:W1:Y:S02]  /*58a0*/  SYNCS.PHASECHK.TRANS64.TRYWAIT P0, [R3+URZ+0x140], R0 ;  /* 0x00014000030075a7 */ /* 0x002e6400080011ff */
[----:B-1----:R-:W-:Y:S05]  /*58b0*/  @!P0 BRA `(.L_x_100) ;  /* 0x0000003800248947 */ /* 0x002fea0003800000 */
.L_x_196:
        /* <DEDUP_REMOVED lines=8> */
[----:B--2---:R-:W-:Y:S11]  /*5940*/  LOP3.LUT P0, RZ, R6, 0x1, RZ, 0xc0, !PT ;  /* 0x0000000106ff7812 */ /* 0x004ff6000780c0ff */
[----:B------:R-:W-:Y:S02]  /*5950*/  @!UPT UIADD3 URZ, UPT, UPT, URZ, URZ, URZ ;  /* 0x000000fffffff290 */ /* 0x000fe4000fffe0ff */
[----:B---3--:R-:W-:Y:S01]  /*5960*/  VOTEU.ANY UP1, P0 ;  /* 0x0000000000ff7886 */ /* 0x008fe20000020100 */
[----:B------:R-:W-:Y:S01]  /*5970*/  PLOP3.LUT P0, PT, PT, PT, UP1, 0x80, 0x8 ;  /* 0x000000000008781c */ /* 0x000fe20003f0f018 */
[----:B------:R-:W-:Y:S06]  /*5980*/  UP2UR UR4, UPR, URZ, 0x2 ;  /* 0x00000002ff047883 */ /* 0x000fec0008000000 */
[----:B------:R-:W-:Y:S06]  /*5990*/  IMAD.U32 R100, RZ, RZ, UR4 ;  /* 0x00000004ff647e24 */ /* 0x000fec000f8e00ff */
[----:B-1----:R-:W-:Y:S02]  /*59a0*/  @P0 SHF.R.U32.HI R0, RZ, 0x10, R5 ;  /* 0x00000010ff000819 */ /* 0x002fe40000011605 */
        /* <DEDUP_REMOVED lines=12> */
[----:B------:R-:W2:Y:S01]  /*5a70*/  LDCU UR12, c[0x0][0xb20] ;  /* 0x00016400ff0c77ac */ /* 0x000ea20008000800 */
[----:B------:R-:W-:Y:S02]  /*5a80*/  UIMAD.WIDE.U32 UR4, UR55, UR59, URZ ;  /* 0x0000003b370472a5 */ /* 0x000fe4000f8e00ff */
[----:B------:R-:W-:Y:S02]  /*5a90*/  UIMAD.WIDE.U32 UR6, UR62, UR56, URZ ;  /* 0x000000383e0672a5 */ /* 0x000fe4000f8e00ff */
[----:B------:R-:W-:Y:S02]  /*5aa0*/  UISETP.NE.AND UP0, UPT, UR58, 0x1, UPT ;  /* 0x000000013a00788c */ /* 0x000fe4000bf05270 */
[----:B------:R-:W-:Y:S02]  /*5ab0*/  UIMAD.WIDE.U32 UR8, UR37, UR59, URZ ;  /* 0x0000003b250872a5 */ /* 0x000fe4000f8e00ff */
[----:B------:R-:W-:Y:S02]  /*5ac0*/  UIMAD.WIDE.U32 UR10, UR38, UR56, URZ ;  /* 0x00000038260a72a5 */ /* 0x000fe4000f8e00ff */
[----:B------:R-:W-:Y:S02]  /*5ad0*/  UISETP.NE.AND UP1, UPT, UR41, 0x1, UPT ;  /* 0x000000012900788c */ /* 0x000fe4000bf25270 */
[----:B------:R-:W-:Y:S01]  /*5ae0*/  UISETP.NE.AND UP2, UPT, UR40, 0x1, UPT ;  /* 0x000000012800788c */ /* 0x000fe2000bf45270 */
[----:B------:R-:W-:Y:S02]  /*5af0*/  UMOV UR4, UR5 ;  /* 0x0000000500047c82 */ /* 0x000fe40008000000 */
[----:B--2---:R-:W-:Y:S03]  /*5b00*/  USHF.R.U32.HI UR5, URZ, UR12, UR4 ;  /* 0x0000000cff057299 */ /* 0x004fe60008011604 */
[----:B------:R-:W-:Y:S02]  /*5b10*/  UMOV UR4, UR7 ;  /* 0x0000000700047c82 */ /* 0x000fe40008000000 */
[----:B------:R-:W-:Y:S02]  /*5b20*/  USHF.R.U32.HI UR7, URZ, UR57, UR4 ;  /* 0x00000039ff077299 */ /* 0x000fe40008011604 */
[----:B------:R-:W-:Y:S02]  /*5b30*/  USEL UR4, UR55, UR5, !UP0 ;  /* 0x0000000537047287 */ /* 0x000fe4000c000000 */
[----:B------:R-:W-:Y:S01]  /*5b40*/  USEL UR7, UR62, UR7, !UP1 ;  /* 0x000000073e077287 */ /* 0x000fe2000c800000 */
[----:B------:R-:W-:Y:S01]  /*5b50*/  UMOV UR5, UR9 ;  /* 0x0000000900057c82 */ /* 0x000fe20008000000 */
[----:B------:R-:W-:Y:S02]  /*5b60*/  UIMAD.WIDE.U32 UR8, UR4, UR42, URZ ;  /* 0x0000002a040872a5 */ /* 0x000fe4000f8e00ff */
[----:B------:R-:W-:Y:S03]  /*5b70*/  USHF.R.U32.HI UR6, URZ, UR12, UR5 ;  /* 0x0000000cff067299 */ /* 0x000fe60008011605 */
[----:B------:R-:W-:Y:S01]  /*5b80*/  UMOV UR5, UR11 ;  /* 0x0000000b00057c82 */ /* 0x000fe20008000000 */
[----:B------:R-:W-:Y:S02]  /*5b90*/  UIMAD.WIDE.U32 UR10, UR7, UR42, URZ ;  /* 0x0000002a070a72a5 */ /* 0x000fe4000f8e00ff */
[----:B------:R-:W-:Y:S02]  /*5ba0*/  USHF.R.U32.HI UR12, URZ, UR57, UR5 ;  /* 0x00000039ff0c7299 */ /* 0x000fe40008011605 */
[----:B------:R-:W-:Y:S01]  /*5bb0*/  USEL UR6, UR37, UR6, !UP0 ;  /* 0x0000000625067287 */ /* 0x000fe2000c000000 */
[----:B------:R-:W-:Y:S02]  /*5bc0*/  UMOV UR5, UR9 ;  /* 0x0000000900057c82 */ /* 0x000fe40008000000 */
[----:B------:R-:W-:Y:S01]  /*5bd0*/  UMOV UR10, UR11 ;  /* 0x0000000b000a7c82 */ /* 0x000fe20008000000 */
[----:B------:R-:W-:Y:S02]  /*5be0*/  @UP2 USHF.R.U32.HI UR4, URZ, UR43, UR5 ;  /* 0x0000002bff042299 */ /* 0x000fe40008011605 */
[----:B------:R-:W-:Y:S02]  /*5bf0*/  @UP2 USHF.R.U32.HI UR7, URZ, UR43, UR10 ;  /* 0x0000002bff072299 */ /* 0x000fe4000801160a */
[----:B------:R-:W-:Y:S02]  /*5c00*/  UIMAD UR4, UR40, UR4, URZ ;  /* 0x00000004280472a4 */ /* 0x000fe4000f8e02ff */
[----:B------:R-:W-:Y:S02]  /*5c10*/  UIMAD.WIDE.U32 UR10, UR6, UR42, URZ ;  /* 0x0000002a060a72a5 */ /* 0x000fe4000f8e00ff */
[----:B------:R-:W-:Y:S02]  /*5c20*/  USEL UR5, UR38, UR12, !UP1 ;  /* 0x0000000c26057287 */ /* 0x000fe4000c800000 */
[----:B------:R-:W-:Y:S02]  /*5c30*/  UIMAD UR8, UR40, UR7, URZ ;  /* 0x00000007280872a4 */ /* 0x000fe4000f8e02ff */
[----:B------:R-:W-:Y:S03]  /*5c40*/  UISETP.GE.AND UP0, UPT, UR6, UR4, UPT ;  /* 0x000000040600728c */ /* 0x000fe6000bf06270 */
[----:B------:R-:W-:Y:S01]  /*5c50*/  UMOV UR4, UR11 ;  /* 0x0000000b00047c82 */ /* 0x000fe20008000000 */
[----:B------:R-:W-:Y:S02]  /*5c60*/  UISETP.GE.OR UP0, UPT, UR5, UR8, UP0 ;  /* 0x000000080500728c */ /* 0x000fe40008706670 */
[----:B------:R-:W-:Y:S02]  /*5c70*/  USHF.R.U32.HI UR4, URZ, UR43, UR4 ;  /* 0x0000002bff047299 */ /* 0x000fe40008011604 */
[----:B------:R-:W-:Y:S02]  /*5c80*/  UIMAD.WIDE.U32 UR8, UR5, UR42, URZ ;  /* 0x0000002a050872a5 */ /* 0x000fe4000f8e00ff */
[----:B------:R-:W-:Y:S02]  /*5c90*/  USEL UR11, UR6, UR4, !UP2 ;  /* 0x00000004060b7287 */ /* 0x000fe4000d000000 */
[----:B------:R-:W-:Y:S02]  /*5ca0*/  UIADD3 UR8, UPT, UPT, -UR5, URZ, URZ ;  /* 0x000000ff05087290 */ /* 0x000fe4000fffe1ff */
[----:B------:R-:W-:Y:S01]  /*5cb0*/  UIADD3 UR10, UPT, UPT, -UR11, URZ, URZ ;  /* 0x000000ff0b0a7290 */ /* 0x000fe2000fffe1ff */
[----:B------:R-:W-:Y:S01]  /*5cc0*/  @!UP0 UMOV UR4, UR9 ;  /* 0x0000000900048c82 */ /* 0x000fe20008000000 */
[----:B------:R-:W-:Y:S02]  /*5cd0*/  UIADD3 UR9, UPT, UPT, -UR6, URZ, URZ ;  /* 0x000000ff06097290 */ /* 0x000fe4000fffe1ff */
[----:B------:R-:W-:Y:S02]  /*5ce0*/  @!UP0 USHF.R.U32.HI UR4, URZ, UR43, UR4 ;  /* 0x0000002bff048299 */ /* 0x000fe40008011604 */
[----:B------:R-:W-:Y:S02]  /*5cf0*/  UIMAD UR10, UR40, UR10, UR6 ;  /* 0x0000000a280a72a4 */ /* 0x000fe4000f8e0206 */
[----:B------:R-:W-:Y:S04]  /*5d00*/  @!UP0 USEL UR4, UR5, UR4, !UP2 ;  /* 0x0000000405048287 */ /* 0x000fe8000d000000 */
[----:B------:R-:W-:Y:S02]  /*5d10*/  @!UP0 UIMAD UR10, UR7, UR10, UR4 ;  /* 0x0000000a070a82a4 */ /* 0x000fe4000f8e0204 */
[----:B------:R-:W-:Y:S02]  /*5d20*/  @!UP0 UIADD3 UR11, UPT, UPT, UR11, -UR4, URZ ;  /* 0x800000040b0b8290 */ /* 0x000fe4000fffe0ff */
[----:B------:R-:W-:Y:S02]  /*5d30*/  UIMAD UR7, UR41, UR8, UR38 ;  /* 0x00000008290772a4 */ /* 0x000fe4000f8e0226 */
[----:B------:R-:W-:Y:S02]  /*5d40*/  @!UP0 UIMAD UR6, UR11, UR40, UR5 ;  /* 0x000000280b0682a4 */ /* 0x000fe4000f8e0205 */
[----:B------:R-:W-:Y:S01]  /*5d50*/  UIMAD UR4, UR58, UR9, UR37 ;  /* 0x000000093a0472a4 */ /* 0x000fe2000f8e0225 */
[----:B------:R-:W-:Y:S02]  /*5d60*/  @!UP0 UMOV UR5, UR10 ;  /* 0x0000000a00058c82 */ /* 0x000fe40008000000 */
[----:B------:R-:W-:Y:S02]  /*5d70*/  UIMAD UR38, UR5, UR41, UR7 ;  /* 0x00000029052672a4 */ /* 0x000fe4000f8e0207 */
[----:B------:R-:W-:Y:S11]  /*5d80*/  UIMAD UR37, UR6, UR58, UR4 ;  /* 0x0000003a062572a4 */ /* 0x000ff6000f8e0204 */
[----:B------:R-:W-:Y:S01]  /*5d90*/  @!UPT UIADD3 URZ, UPT, UPT, URZ, URZ, URZ ;  /* 0x000000fffffff290 */ /* 0x000fe2000fffe0ff */
.L_x_101:
[----:B------:R-:W-:Y:S01]  /*5da0*/  UISETP.NE.AND UP0, UPT, UR39, 0x1, UPT ;  /* 0x000000012700788c */ /* 0x000fe2000bf05270 */
[----:B------:R-:W-:Y:S01]  /*5db0*/  IADD3 R90, PT, PT, R90, 0x1, RZ ;  /* 0x000000015a5a7810 */ /* 0x000fe20007ffe0ff */
[----:B------:R-:W-:Y:S02]  /*5dc0*/  UIADD3 UR11, UPT, UPT, UR47, 0x200, URZ ;  /* 0x000002002f0b7890 */ /* 0x000fe4000fffe0ff */
[----:B------:R-:W-:Y:S02]  /*5dd0*/  USHF.L.U32 UR50, UR25, 0x7, URZ ;  /* 0x0000000719327899 */ /* 0x000fe400080006ff */
[----:B------:R-:W-:Y:S05]  /*5de0*/  USHF.L.U32 UR49, UR30, 0x6, URZ ;  /* 0x000000061e317899 */ /* 0x000fea00080006ff */
[----:B------:R-:W2:Y:S01]  /*5df0*/  @!UP0 LDCU.128 UR12, c[0x0][0xb10] ;  /* 0x00016200ff0c87ac */ /* 0x000ea20008000c00 */
[----:B------:R-:W3:Y:S01]  /*5e00*/  @!UP0 LDCU UR5, c[0x0][0xb0c] ;  /* 0x00016180ff0587ac */ /* 0x000ee20008000800 */
[----:B------:R-:W4:Y:S01]  /*5e10*/  @!UP0 LDCU UR10, c[0x0][0xb20] ;  /* 0x00016400ff0a87ac */ /* 0x000f220008000800 */
[----:B--2---:R-:W-:Y:S02]  /*5e20*/  UIMAD.WIDE.U32 UR8, UR38, UR12, URZ ;  /* 0x0000000c260872a5 */ /* 0x004fe4000f8e00ff */
[----:B------:R-:W-:Y:S02]  /*5e30*/  UIMAD.WIDE.U32 UR6, UR37, UR15, URZ ;  /* 0x0000000f250672a5 */ /* 0x000fe4000f8e00ff */
[----:B------:R-:W-:Y:S03]  /*5e40*/  @!UP0 UISETP.NE.AND UP1, UPT, UR14, 0x1, UPT ;  /* 0x000000010e00888c */ /* 0x000fe6000bf25270 */
[----:B------:R-:W-:Y:S01]  /*5e50*/  @!UP0 UMOV UR4, UR9 ;  /* 0x0000000900048c82 */ /* 0x000fe20008000000 */
[----:B---3--:R-:W-:Y:S02]  /*5e60*/  @!UP0 UISETP.NE.AND UP2, UPT, UR5, 0x1, UPT ;  /* 0x000000010500888c */ /* 0x008fe4000bf45270 */
[----:B------:R-:W-:Y:S01]  /*5e70*/  @!UP0 USHF.R.U32.HI UR4, URZ, UR13, UR4 ;  /* 0x0000000dff048299 */ /* 0x000fe20008011604 */
[----:B------:R-:W-:Y:S02]  /*5e80*/  @!UP0 UMOV UR6, UR7 ;  /* 0x0000000700068c82 */ /* 0x000fe40008000000 */
[----:B----4-:R-:W-:Y:S02]  /*5e90*/  @!UP0 USHF.R.U32.HI UR6, URZ, UR10, UR6 ;  /* 0x0000000aff068299 */ /* 0x010fe40008011606 */
[----:B------:R-:W-:Y:S02]  /*5ea0*/  @!UP0 USEL UR7, UR38, UR4, !UP2 ;  /* 0x0000000426078287 */ /* 0x000fe4000d000000 */
[----:B------:R-:W-:Y:S04]  /*5eb0*/  @!UP0 USEL UR6, UR37, UR6, !UP1 ;  /* 0x0000000625068287 */ /* 0x000fe8000c800000 */
[----:B------:R-:W-:Y:S02]  /*5ec0*/  @!UP0 UIADD3 UR4, UPT, UPT, -UR7, UR6, URZ ;  /* 0x0000000607048290 */ /* 0x000fe4000fffe1ff */
[----:B------:R-:W-:Y:S02]  /*5ed0*/  @!UP0 UIADD3 UR6, UPT, UPT, UR7, -UR6, URZ ;  /* 0x8000000607068290 */ /* 0x000fe4000fffe0ff */
[----:B------:R-:W-:Y:S02]  /*5ee0*/  @!UP0 UIMAD UR38, UR4, UR5, UR38 ;  /* 0x00000005042682a4 */ /* 0x000fe4000f8e0226 */
[----:B------:R-:W-:Y:S02]  /*5ef0*/  @!UP0 UIMAD UR37, UR6, UR14, UR37 ;  /* 0x0000000e062582a4 */ /* 0x000fe4000f8e0225 */
[----:B------:R-:W-:Y:S09]  /*5f00*/  ULOP3.LUT UP0, URZ, UR11, 0x1b0, URZ, 0xc0, !UPT ;  /* 0x000001b00bff7892 */ /* 0x000ff2000f80c0ff */
[----:B------:R-:W-:Y:S05]  /*5f10*/  BRA.U !UP0, `(.L_x_102) ;  /* 0x00000001087c7547 */ /* 0x000fea000b800000 */
[----:B------:R-:W2:Y:S01]  /*5f20*/  LDCU.64 UR8, c[0x4][0x80] ;  /* 0x01001000ff0877ac */ /* 0x000ea20008000a00 */
[----:B------:R-:W-:Y:S01]  /*5f30*/  MOV R2, 0x0 ;  /* 0x0000000000027802 */ /* 0x000fe20000000f00 */
[----:B------:R-:W-:Y:S02]  /*5f40*/  HFMA2 R12, -RZ, RZ, 0, 5.9604644775390625e-08 ;  /* 0x00000001ff0c7431 */ /* 0x000fe400000001ff */
[----:B------:R-:W-:Y:S01]  /*5f50*/  IMAD.MOV.U32 R8, RZ, RZ, 0x70 ;  /* 0x00000070ff087424 */ /* 0x000fe200078e00ff */
[----:B------:R3:W4:Y:S01]  /*5f60*/  LDC.64 R14, c[0x4][R2] ;  /* 0x01000000020e7b82 */ /* 0x0007220000000a00 */
[----:B------:R-:W1:Y:S01]  /*5f70*/  LDCU.64 UR6, c[0x4][0x88] ;  /* 0x01001100ff0677ac */ /* 0x000e620008000a00 */
[----:B------:R-:W-:Y:S01]  /*5f80*/  IMAD.MOV.U32 R13, RZ, RZ, RZ ;  /* 0x000000ffff0d7224 */ /* 0x000fe200078e00ff */
[----:B------:R-:W1:Y:S01]  /*5f90*/  LDCU.64 UR4, c[0x4][0x8] ;  /* 0x01000100ff0477ac */ /* 0x000e620008000a00 */
[----:B--2---:R-:W-:Y:S01]  /*5fa0*/  MOV R5, UR9 ;  /* 0x0000000900057c02 */ /* 0x004fe20008000f00 */
[----:B------:R-:W-:Y:S01]  /*5fb0*/  IMAD.U32 R4, RZ, RZ, UR8 ;  /* 0x00000008ff047e24 */ /* 0x000fe2000f8e00ff */
[----:B-1----:R-:W-:Y:S01]  /*5fc0*/  MOV R7, UR7 ;  /* 0x0000000700077c02 */ /* 0x002fe20008000f00 */
[----:B------:R-:W-:Y:S01]  /*5fd0*/  IMAD.U32 R6, RZ, RZ, UR6 ;  /* 0x00000006ff067e24 */ /* 0x000fe2000f8e00ff */
[----:B------:R-:W-:Y:S01]  /*5fe0*/  MOV R11, UR5 ;  /* 0x00000005000b7c02 */ /* 0x000fe20008000f00 */
[----:B------:R-:W-:Y:S02]  /*5ff0*/  IMAD.U32 R10, RZ, RZ, UR4 ;  /* 0x00000004ff0a7e24 */ /* 0x000fe4000f8e00ff */
[----:B------:R-:W-:Y:S07]  /*6000*/  LEPC R20, `(.L_x_103) ;  /* 0x000000001014794e */ /* 0x000fee0000000000 */
[----:B---345:R-:W-:Y:S05]  /*6010*/  CALL.ABS.NOINC R14 ;  /* 0x000000000e007343 */ /* 0x038fea0003c00000 */
.L_x_103:
[----:B------:R-:W1:Y:S01]  /*6020*/  LDCU.64 UR8, c[0x4][0x80] ;  /* 0x01001000ff0877ac */ /* 0x000e620008000a00 */
[----:B------:R-:W2:Y:S01]  /*6030*/  LDC.64 R2, c[0x4][R2] ;  /* 0x0100000002027b82 */ /* 0x000ea20000000a00 */
[----:B------:R-:W-:Y:S02]  /*6040*/  HFMA2 R12, -RZ, RZ, 0, 5.9604644775390625e-08 ;  /* 0x00000001ff0c7431 */ /* 0x000fe400000001ff */
[----:B------:R-:W-:Y:S02]  /*6050*/  IMAD.MOV.U32 R8, RZ, RZ, 0x70 ;  /* 0x00000070ff087424 */ /* 0x000fe400078e00ff */
[----:B------:R-:W-:Y:S01]  /*6060*/  IMAD.MOV.U32 R13, RZ, RZ, RZ ;  /* 0x000000ffff0d7224 */ /* 0x000fe200078e00ff */
[----:B------:R-:W3:Y:S01]  /*6070*/  LDCU.64 UR6, c[0x4][0x88] ;  /* 0x01001100ff0677ac */ /* 0x000ee20008000a00 */
[----:B------:R-:W4:Y:S01]  /*6080*/  LDCU.64 UR4, c[0x4][0x8] ;  /* 0x01000100ff0477ac */ /* 0x000f220008000a00 */
[----:B-1----:R-:W-:Y:S02]  /*6090*/  MOV R4, UR8 ;  /* 0x0000000800047c02 */ /* 0x002fe40008000f00 */
[----:B------:R-:W-:Y:S02]  /*60a0*/  MOV R5, UR9 ;  /* 0x0000000900057c02 */ /* 0x000fe40008000f00 */
[----:B---3--:R-:W-:Y:S01]  /*60b0*/  MOV R7, UR7 ;  /* 0x0000000700077c02 */ /* 0x008fe20008000f00 */
[----:B------:R-:W-:Y:S01]  /*60c0*/  IMAD.U32 R6, RZ, RZ, UR6 ;  /* 0x00000006ff067e24 */ /* 0x000fe2000f8e00ff */
[----:B----4-:R-:W-:Y:S01]  /*60d0*/  MOV R11, UR5 ;  /* 0x00000005000b7c02 */ /* 0x010fe20008000f00 */
[----:B------:R-:W-:Y:S02]  /*60e0*/  IMAD.U32 R10, RZ, RZ, UR4 ;  /* 0x00000004ff0a7e24 */ /* 0x000fe4000f8e00ff */
[----:B------:R-:W-:Y:S07]  /*60f0*/  LEPC R20, `(.L_x_102) ;  /* 0x000000001014794e */ /* 0x000fee0000000000 */
[----:B--2---:R-:W-:Y:S05]  /*6100*/  CALL.ABS.NOINC R2 ;  /* 0x0000000002007343 */ /* 0x004fea0003c00000 */
.L_x_102:
[----:B------:R-:W-:Y:S02]  /*6110*/  R2UR UR6, R88 ;  /* 0x00000000580672ca */ /* 0x000fe400000e0000 */
[----:B------:R-:W-:Y:S02]  /*6120*/  R2UR UR5, R99 ;  /* 0x00000000630572ca */ /* 0x000fe400000e0000 */
[----:B------:R-:W-:Y:S02]  /*6130*/  R2UR UR4, R98 ;  /* 0x00000000620472ca */ /* 0x000fe400000e0000 */
[----:B------:R-:W-:Y:S02]  /*6140*/  ISETP.NE.U32.AND P4, PT, R78, RZ, PT ;  /* 0x000000ff4e00720c */ /* 0x000fe40003f85070 */
[----:B------:R-:W-:Y:S02]  /*6150*/  ISETP.NE.U32.AND P2, PT, RZ, UR60, PT ;  /* 0x0000003cff007c0c */ /* 0x000fe4000bf45070 */
[----:B------:R-:W-:Y:S02]  /*6160*/  ISETP.NE.AND.EX P4, PT, R79, RZ, PT, P4 ;  /* 0x000000ff4f00720c */ /* 0x000fe40003f85340 */
[----:B------:R-:W-:Y:S01]  /*6170*/  ISETP.NE.AND.EX P2, PT, RZ, UR61, PT, P2 ;  /* 0x0000003dff007c0c */ /* 0x000fe2000bf45320 */
[----:B------:R-:W-:Y:S02]  /*6180*/  UISETP.NE.AND UP2, UPT, UR6, URZ, UPT ;  /* 0x000000ff0600728c */ /* 0x000fe4000bf45270 */
[----:B------:R-:W-:Y:S04]  /*6190*/  UISETP.NE.U32.AND UP0, UPT, UR5, URZ, UPT ;  /* 0x000000ff0500728c */ /* 0x000fe8000bf05070 */
[----:B------:R-:W-:Y:S01]  /*61a0*/  UISETP.NE.AND.EX UP1, UPT, UR4, URZ, UPT, UP0 ;  /* 0x000000ff0400728c */ /* 0x000fe2000bf25300 */
[----:B------:R-:W-:Y:S01]  /*61b0*/  PLOP3.LUT P1, PT, PT, PT, UP2, 0x80, 0x8 ;  /* 0x000000000008781c */ /* 0x000fe20003f2f028 */
[----:B------:R-:W-:Y:S03]  /*61c0*/  UPLOP3.LUT UP0, UPT, UPT, UPT, UPT, 0x40, 0x4 ;  /* 0x000000000004789c */ /* 0x000fe60003f0e870 */
[----:B------:R-:W-:Y:S06]  /*61d0*/  @UP2 UPLOP3.LUT UP0, UPT, UPT, UPT, UP1, 0x80, 0x8 ;  /* 0x000000000008289c */ /* 0x000fec0003f0f010 */
[----:B------:R-:W-:Y:S01]  /*61e0*/  PLOP3.LUT P0, PT, PT, PT, UP0, 0x80, 0x8 ;  /* 0x000000000008781c */ /* 0x000fe20003f0f008 */
[----:B------:R-:W-:Y:S01]  /*61f0*/  @!UPT UIADD3 URZ, UPT, UPT, URZ, URZ, URZ ;  /* 0x000000fffffff290 */ /* 0x000fe2000fffe0ff */
[----:B------:R-:W-:Y:S11]  /*6200*/  BRA.U !UP1, `(.L_x_104) ;  /* 0x0000000109407547 */ /* 0x000ff6000b800000 */
[----:B------:R-:W-:Y:S01]  /*6210*/  UISETP.NE.U32.AND UP0, UPT, UR60, URZ, UPT ;  /* 0x000000ff3c00728c */ /* 0x000fe2000bf05070 */
[----:B------:R-:W-:Y:S01]  /*6220*/  R2UR UR6, R99 ;  /* 0x00000000630672ca */ /* 0x000fe200000e0000 */
[----:B------:R-:W2:Y:S01]  /*6230*/  LDCU.64 UR8, c[0x0][0x358] ;  /* 0x00006b00ff0877ac */ /* 0x000ea20008000a00 */
[----:B------:R-:W-:Y:S02]  /*6240*/  HFMA2 R84, -RZ, RZ, 0, 5.9604644775390625e-08 ;  /* 0x00000001ff547431 */ /* 0x000fe400000001ff */
[----:B-1----:R-:W-:Y:S01]  /*6250*/  IMAD.MOV.U32 R0, RZ, RZ, 0x1 ;  /* 0x00000001ff007424 */ /* 0x002fe200078e00ff */
[----:B------:R-:W-:Y:S06]  /*6260*/  UISETP.NE.AND.EX UP0, UPT, UR61, URZ, UPT, UP0 ;  /* 0x000000ff3d00728c */ /* 0x000fec000bf05300 */
[----:B------:R-:W-:Y:S05]  /*6270*/  PLOP3.LUT P3, PT, PT, PT, UP0, 0x80, 0x8 ;  /* 0x000000000008781c */ /* 0x000fea0003f6f008 */
[----:B------:R-:W1:Y:S01]  /*6280*/  @UP0 LDCU.64 UR4, c[0x0][0x888] ;  /* 0x00011100ff0407ac */ /* 0x000e620008000a00 */
[----:B------:R-:W-:Y:S07]  /*6290*/  @UP0 UIMAD UR6, UR36, UR6, URZ ;  /* 0x00000006240602a4 */ /* 0x000fee000f8e02ff */
[----:B------:R-:W-:Y:S01]  /*62a0*/  @!P3 PRMT R84, R0, 0x7610, R84 ;  /* 0x000076100054b816 */ /* 0x000fe20000000054 */
[----:B-1----:R-:W-:Y:S06]  /*62b0*/  @UP0 UIMAD.WIDE UR4, UR6, 0x4, UR4 ;  /* 0x00000004060408a5 */ /* 0x002fec000f8e0204 */
[----:B------:R-:W-:Y:S02]  /*62c0*/  IMAD.U32 R2, RZ, RZ, UR4 ;  /* 0x00000004ff027e24 */ /* 0x000fe4000f8e00ff */
[----:B------:R-:W-:Y:S03]  /*62d0*/  IMAD.U32 R3, RZ, RZ, UR5 ;  /* 0x00000005ff037e24 */ /* 0x000fe6000f8e00ff */
[----:B------:R-:W1:Y:S02]  /*62e0*/  @!UP0 LDCU UR4, c[0x0][0x880] ;  /* 0x00011000ff0487ac */ /* 0x000e640008000800 */
[----:B--2--5:R2:W5:Y:S02]  /*62f0*/  @P3 LDG.E R41, desc[UR8][R2.64] ;  /* 0x0000000802293981 */ /* 0x024564000c1e1900 */
[----:B-12---:R-:W-:Y:S02]  /*6300*/  @!P3 MOV R41, UR4 ;  /* 0x000000040029bc02 */ /* 0x006fe40008000f00 */
.L_x_104:
[----:B------:R-:W-:Y:S05]  /*6310*/  @!P4 BRA `(.L_x_105) ;  /* 0x000000000024c947 */ /* 0x000fea0003800000 */
[----:B------:R-:W-:Y:S01]  /*6320*/  ISETP.NE.U32.AND P3, PT, R76, RZ, PT ;  /* 0x000000ff4c00720c */ /* 0x000fe20003f65070 */
[----:B------:R-:W2:Y:S03]  /*6330*/  LDCU.64 UR4, c[0x0][0x358] ;  /* 0x00006b00ff0477ac */ /* 0x000ea60008000a00 */
[----:B------:R-:W-:Y:S11]  /*6340*/  ISETP.NE.AND.EX P3, PT, R77, RZ, PT, P3 ;  /* 0x000000ff4d00720c */ /* 0x000ff60003f65330 */
[----:B------:R-:W-:Y:S02]  /*6350*/  @!UPT UIADD3 URZ, UPT, UPT, URZ, URZ, URZ ;  /* 0x000000fffffff290 */ /* 0x000fe4000fffe0ff */
[----:B------:R-:W3:Y:S01]  /*6360*/  @P3 LDC.64 R2, c[0x0][0x8a8] ;  /* 0x00022a00ff023b82 */ /* 0x000ee20000000a00 */
[----:B-1----:R-:W-:Y:S04]  /*6370*/  @P3 IMAD R0, R78, UR36, RZ ;  /* 0x000000244e003c24 */ /* 0x002fe8000f8e02ff */
[----:B---3--:R-:W-:Y:S05]  /*6380*/  @P3 IMAD.WIDE R2, R0, 0x4, R2 ;  /* 0x0000000400023825 */ /* 0x008fea00078e0202 */
[----:B--2--5:R2:W5:Y:S02]  /*6390*/  @P3 LDG.E R38, desc[UR4][R2.64] ;  /* 0x0000000402263981 */ /* 0x024564000c1e1900 */
[----:B--2---:R-:W3:Y:S02]  /*63a0*/  @!P3 LDC R38, c[0x0][0x8a0] ;  /* 0x00022800ff26bb82 */ /* 0x004ee40000000800 */
.L_x_105:
[----:B-----5:R-:W-:Y:S01]  /*63b0*/  FSETP.NEU.AND P3, PT, R41, RZ, PT ;  /* 0x000000ff2900720b */ /* 0x020fe20003f6d000 */
[----:B------:R-:W-:Y:S01]  /*63c0*/  ULOP3.LUT UR4, UR54, 0x1, URZ, 0x3c, !UPT ;  /* 0x0000000136047892 */ /* 0x000fe2000f8e3cff */
[----:B------:R-:W-:Y:S01]  /*63d0*/  SEL R5, RZ, 0xffffffff, P2 ;  /* 0xffffffffff057807 */ /* 0x000fe20001000000 */
[----:B------:R-:W-:Y:S01]  /*63e0*/  IMAD.U32 R103, RZ, RZ, UR46 ;  /* 0x0000002eff677e24 */ /* 0x000fe2000f8e00ff */
[----:B------:R-:W-:Y:S01]  /*63f0*/  @P1 LOP3.LUT P2, RZ, R84, 0xff, RZ, 0xc0, !PT ;  /* 0x000000ff54ff1812 */ /* 0x000fe2000784c0ff */
[----:B------:R-:W-:Y:S01]  /*6400*/  IMAD.SHL.U32 R81, R92, 0x10, RZ ;  /* 0x000000105c517824 */ /* 0x000fe200078e00ff */
[----:B------:R-:W-:Y:S01]  /*6410*/  @P1 SEL R2, RZ, 0xffffffff, P3 ;  /* 0xffffffffff021807 */ /* 0x000fe20001800000 */
[----:B------:R-:W-:Y:S01]  /*6420*/  IMAD.U32 R110, RZ, RZ, UR4 ;  /* 0x00000004ff6e7e24 */ /* 0x000fe2000f8e00ff */
[----:B------:R-:W-:Y:S01]  /*6430*/  LEA R102, R36, UR47, 0x3 ;  /* 0x0000002f24667c11 */ /* 0x000fe2000f8e18ff */
[----:B------:R-:W-:Y:S01]  /*6440*/  IMAD.SHL.U32 R103, R103, 0x2000, RZ ;  /* 0x0000200067677824 */ /* 0x000fe200078e00ff */
[----:B------:R-:W-:Y:S01]  /*6450*/  @P0 SEL R2, R5, R2, !P2 ;  /* 0x0000000205020207 */ /* 0x000fe20005000000 */
[----:B------:R-:W-:Y:S01]  /*6460*/  IMAD.SHL.U32 R80, R91, 0x10, RZ ;  /* 0x000000105b507824 */ /* 0x000fe200078e00ff */
[----:B------:R-:W-:Y:S01]  /*6470*/  SHF.L.U32 R3, R94, 0x1f, RZ ;  /* 0x0000001f5e037819 */ /* 0x000fe200000006ff */
[----:B------:R-:W-:Y:S01]  /*6480*/  IMAD.IADD R83, R96, 0x1, R103 ;  /* 0x0000000160537824 */ /* 0x000fe200078e0267 */
[----:B------:R-:W-:Y:S01]  /*6490*/  @P1 LOP3.LUT R2, R2, 0x1, RZ, 0xc0, !PT ;  /* 0x0000000102021812 */ /* 0x000fe200078ec0ff */
[----:B------:R-:W-:Y:S01]  /*64a0*/  BSSY B1, `(.L_x_106) ;  /* 0x0000039000017945 */ /* 0x000fe20003800000 */
[----:B------:R-:W-:Y:S01]  /*64b0*/  PLOP3.LUT P2, PT, PT, PT, UP1, 0x80, 0x8 ;  /* 0x000000000008781c */ /* 0x000fe20003f4f018 */
[----:B------:R-:W-:Y:S01]  /*64c0*/  IMAD.IADD R82, R83, 0x1, R81 ;  /* 0x0000000153527824 */ /* 0x000fe200078e0251 */
[----:B------:R-:W-:Y:S01]  /*64d0*/  ISETP.NE.U32.OR P5, PT, R2, 0x1, !P1 ;  /* 0x000000010200780c */ /* 0x000fe20004fa5470 */
[----:B------:R-:W-:Y:S01]  /*64e0*/  IMAD.U32 R2, RZ, RZ, UR46 ;  /* 0x0000002eff027e24 */ /* 0x000fe2000f8e00ff */
[----:B------:R-:W-:Y:S01]  /*64f0*/  LOP3.LUT P4, R89, R84, 0xff, RZ, 0xc0, !PT ;  /* 0x000000ff54597812 */ /* 0x000fe2000788c0ff */
[----:B------:R-:W-:Y:S01]  /*6500*/  IMAD.MOV.U32 R108, RZ, RZ, 0x1 ;  /* 0x00000001ff6c7424 */ /* 0x000fe200078e00ff */
[----:B------:R-:W-:Y:S01]  /*6510*/  P2R R101, PR, RZ, 0x20 ;  /* 0x00000020ff657803 */ /* 0x000fe20000000000 */
[----:B------:R-:W-:Y:S01]  /*6520*/  IMAD R39, R36, 0x40, R37 ;  /* 0x0000004024277824 */ /* 0x000fe200078e0225 */
[----:B-1----:R-:W-:Y:S01]  /*6530*/  LEA R0, R2, UR47, 0x3 ;  /* 0x0000002f02007c11 */ /* 0x002fe2000f8e18ff */
[----:B------:R-:W-:Y:S01]  /*6540*/  IMAD.U32 R109, RZ, RZ, UR46 ;  /* 0x0000002eff6d7e24 */ /* 0x000fe2000f8e00ff */
[----:B------:R-:W-:Y:S02]  /*6550*/  SEL R2, RZ, 0xffffffff, P3 ;  /* 0xffffffffff027807 */ /* 0x000fe40001800000 */
[----:B------:R-:W-:Y:S02]  /*6560*/  CS2R R74, SRZ ;  /* 0x00000000004a7805 */ /* 0x000fe4000001ff00 */
[----:B------:R-:W-:Y:S02]  /*6570*/  CS2R R72, SRZ ;  /* 0x0000000000487805 */ /* 0x000fe4000001ff00 */
[----:B------:R-:W-:Y:S02]  /*6580*/  CS2R R66, SRZ ;  /* 0x0000000000427805 */ /* 0x000fe4000001ff00 */
[----:B------:R-:W-:Y:S02]  /*6590*/  @P2 SEL R2, R5, R2, !P4 ;  /* 0x0000000205022207 */ /* 0x000fe40006000000 */
[----:B------:R-:W-:Y:S02]  /*65a0*/  CS2R R64, SRZ ;  /* 0x0000000000407805 */ /* 0x000fe4000001ff00 */
[----:B------:R-:W-:Y:S02]  /*65b0*/  @P5 SHF.L.U32 R7, R110, 0x1f, RZ ;  /* 0x0000001f6e075819 */ /* 0x000fe400000006ff */
[----:B------:R-:W-:Y:S02]  /*65c0*/  CS2R R58, SRZ ;  /* 0x00000000003a7805 */ /* 0x000fe4000001ff00 */
[----:B------:R-:W-:Y:S02]  /*65d0*/  LOP3.LUT R2, R2, 0x1, RZ, 0xc0, !PT ;  /* 0x0000000102027812 */ /* 0x000fe400078ec0ff */
[----:B------:R-:W-:Y:S01]  /*65e0*/  CS2R R56, SRZ ;  /* 0x0000000000387805 */ /* 0x000fe2000001ff00 */
[----:B------:R-:W1:Y:S01]  /*65f0*/  @P5 SYNCS.PHASECHK.TRANS64.TRYWAIT P1, [R0+URZ+0x100], R7 ;  /* 0x00010007000055a7 */ /* 0x000e6200080211ff */
[----:B------:R-:W-:Y:S02]  /*6600*/  CS2R R50, SRZ ;  /* 0x0000000000327805 */ /* 0x000fe4000001ff00 */
[----:B------:R-:W-:Y:S02]  /*6610*/  ISETP.NE.U32.AND P2, PT, R2, 0x1, PT ;  /* 0x000000010200780c */ /* 0x000fe40003f45070 */
[----:B------:R-:W-:Y:S01]  /*6620*/  CS2R R48, SRZ ;  /* 0x0000000000307805 */ /* 0x000fe2000001ff00 */
[----:B------:R-:W-:Y:S01]  /*6630*/  IMAD.IADD R47, R83, 0x1, R80 ;  /* 0x00000001532f7824 */ /* 0x000fe200078e0250 */
[----:B------:R-:W-:Y:S01]  /*6640*/  P2R R111, PR, RZ, 0x4 ;  /* 0x00000004ff6f7803 */ /* 0x000fe20000000000 */
[----:B------:R-:W-:Y:S01]  /*6650*/  IMAD.IADD R46, R95, 0x1, R82 ;  /* 0x000000015f2e7824 */ /* 0x000fe200078e0252 */
[----:B------:R2:W4:Y:S01]  /*6660*/  SYNCS.PHASECHK.TRANS64.TRYWAIT P0, [R102+URZ+0x160], R3 ;  /* 0x00016003660075a7 */ /* 0x00052200080011ff */
[----:B-1----:R-:W-:Y:S01]  /*6670*/  @P5 SEL R108, RZ, 0x1, !P1 ;  /* 0x00000001ff6c5807 */ /* 0x002fe20004800000 */
[----:B--2---:R-:W-:Y:S06]  /*6680*/  @!P5 BRA `(.L_x_107) ;  /* 0x000000000068d947 */ /* 0x004fec0003800000 */
[----:B------:R-:W-:Y:S01]  /*6690*/  ISETP.NE.AND P1, PT, R108, RZ, PT ;  /* 0x000000ff6c00720c */ /* 0x000fe20003f25270 */
[----:B------:R-:W-:Y:S01]  /*66a0*/  BSSY B0, `(.L_x_108) ;  /* 0x000000d000007945 */ /* 0x000fe20003800000 */
[----:B------:R-:W-:Y:S02]  /*66b0*/  CS2R R50, SRZ ;  /* 0x0000000000327805 */ /* 0x000fe4000001ff00 */
[----:B------:R-:W-:Y:S02]  /*66c0*/  CS2R R48, SRZ ;  /* 0x0000000000307805 */ /* 0x000fe4000001ff00 */
[----:B------:R-:W-:Y:S02]  /*66d0*/  CS2R R58, SRZ ;  /* 0x00000000003a7805 */ /* 0x000fe4000001ff00 */
[----:B------:R-:W-:Y:S02]  /*66e0*/  CS2R R56, SRZ ;  /* 0x0000000000387805 */ /* 0x000fe4000001ff00 */
[----:B------:R-:W-:Y:S02]  /*66f0*/  CS2R R66, SRZ ;  /* 0x0000000000427805 */ /* 0x000fe4000001ff00 */
[----:B------:R-:W-:Y:S02]  /*6700*/  CS2R R64, SRZ ;  /* 0x0000000000407805 */ /* 0x000fe4000001ff00 */
[----:B------:R-:W-:Y:S02]  /*6710*/  CS2R R74, SRZ ;  /* 0x00000000004a7805 */ /* 0x000fe4000001ff00 */
[----:B------:R-:W-:Y:S01]  /*6720*/  CS2R R72, SRZ ;  /* 0x0000000000487805 */ /* 0x000fe2000001ff00 */
[----:B------:R-:W-:Y:S06]  /*6730*/  @P1 BRA `(.L_x_109) ;  /* 0x00000000000c1947 */ /* 0x000fec0003800000 */
[----:B------:R-:W-:Y:S04]  /*6740*/  SHF.L.U32 R5, R110, 0x1f, RZ ;  /* 0x0000001f6e057819 */ /* 0x000fe800000006ff */
[----:B------:R-:W1:Y:S02]  /*6750*/  SYNCS.PHASECHK.TRANS64.TRYWAIT P1, [R0+URZ+0x100], R5 ;  /* 0x00010005000075a7 */ /* 0x000e6400080211ff */
[----:B-1----:R-:W-:Y:S05]  /*6760*/  @!P1 BRA `(.L_x_110) ;  /* 0x00000028008c9947 */ /* 0x002fea0003800000 */
.L_x_109:
[----:B------:R-:W-:Y:S05]  /*6770*/  BSYNC B0 ;  /* 0x0000000000007941 */ /* 0x000fea0003800000 */
.L_x_108:
[----:B------:R-:W-:Y:S01]  /*6780*/  ISETP.NE.AND P1, PT, R111, RZ, PT ;  /* 0x000000ff6f00720c */ /* 0x000fe20003f25270 */
[----:B------:R-:W-:Y:S04]  /*6790*/  UIADD3 UR4, UPT, UPT, UR46, 0x1, URZ ;  /* 0x000000012e047890 */ /* 0x000fe8000fffe0ff */
[----:B------:R-:W-:Y:S04]  /*67a0*/  UISETP.NE.AND UP0, UPT, UR4, 0x3, UPT ;  /* 0x000000030400788c */ /* 0x000fe8000bf05270 */
[----:B------:R-:W-:Y:S02]  /*67b0*/  USEL UR5, URZ, 0x1, UP0 ;  /* 0x00000001ff057887 */ /* 0x000fe40008000000 */
[----:B------:R-:W-:Y:S02]  /*67c0*/  USEL UR4, UR4, URZ, UP0 ;  /* 0x000000ff04047287 */ /* 0x000fe40008000000 */
[----:B------:R2:W1:Y:S02]  /*67d0*/  @P1 LDS.128 R48, [R83] ;  /* 0x0000000053301984 */ /* 0x0004640000000c00 */
[----:B------:R-:W-:Y:S02]  /*67e0*/  LOP3.LUT R110, R110, UR5, RZ, 0x3c, !PT ;  /* 0x000000056e6e7c12 */ /* 0x000fe4000f8e3cff */
[----:B------:R2:W1:Y:S01]  /*67f0*/  @P1 LDS.128 R56, [R82+0x10] ;  /* 0x0000100052381984 */ /* 0x0004620000000c00 */
[----:B------:R-:W-:Y:S03]  /*6800*/  IMAD.U32 R109, RZ, RZ, UR4 ;  /* 0x00000004ff6d7e24 */ /* 0x000fe6000f8e00ff */
[----:B------:R2:W1:Y:S04]  /*6810*/  @P1 LDS.128 R64, [R47+0x20] ;  /* 0x000020002f401984 */ /* 0x0004680000000c00 */
[----:B------:R2:W1:Y:S02]  /*6820*/  @P1 LDS.128 R72, [R46+0x10] ;  /* 0x000010002e481984 */ /* 0x0004640000000c00 */
.L_x_107:
[----:B------:R-:W-:Y:S05]  /*6830*/  BSYNC B1 ;  /* 0x0000000000017941 */ /* 0x000fea0003800000 */
.L_x_106:
[----:B-1----:R-:W-:Y:S04]  /*6840*/  SHF.R.U32.HI R0, RZ, 0x15, R39 ;  /* 0x00000015ff007819 */ /* 0x002fe80000011627 */
[----:B------:R-:W-:Y:S01]  /*6850*/  LOP3.LUT P1, RZ, R0, 0x3, R85, 0x48, !PT ;  /* 0x0000000300ff7812 */ /* 0x000fe20007824855 */
[----:B------:R-:W-:Y:S01]  /*6860*/  @!UPT UIADD3 URZ, UPT, UPT, URZ, URZ, URZ ;  /* 0x000000fffffff290 */ /* 0x000fe2000fffe0ff */
[----:B----4-:R-:W-:Y:S11]  /*6870*/  @P0 BRA `(.L_x_111) ;  /* 0x0000000000080947 */ /* 0x010ff60003800000 */
[----:B------:R-:W1:Y:S02]  /*6880*/  SYNCS.PHASECHK.TRANS64.TRYWAIT P0, [R102+URZ+0x160], R3 ;  /* 0x00016003660075a7 */ /* 0x000e6400080011ff */
[----:B-1----:R-:W-:Y:S05]  /*6890*/  @!P0 BRA `(.L_x_112) ;  /* 0x0000002800548947 */ /* 0x002fea0003800000 */
.L_x_111:
[----:B------:R-:W-:Y:S05]  /*68a0*/  @!P1 BRA `(.L_x_113) ;  /* 0x0000000000409947 */ /* 0x000fea0003800000 */
[----:B------:R-:W4:Y:S01]  /*68b0*/  LDCU.64 UR8, c[0x4][0x70] ;  /* 0x01000e00ff0877ac */ /* 0x000f220008000a00 */
[----:B-1----:R-:W-:Y:S01]  /*68c0*/  MOV R3, 0x0 ;  /* 0x0000000000037802 */ /* 0x002fe20000000f00 */
[----:B------:R-:W-:Y:S02]  /*68d0*/  HFMA2 R12, -RZ, RZ, 0, 5.9604644775390625e-08 ;  /* 0x00000001ff0c7431 */ /* 0x000fe400000001ff */
[----:B------:R-:W-:Y:S02]  /*68e0*/  IMAD.MOV.U32 R8, RZ, RZ, 0x192 ;  /* 0x00000192ff087424 */ /* 0x000fe400078e00ff */
[----:B------:R-:W-:Y:S01]  /*68f0*/  IMAD.MOV.U32 R13, RZ, RZ, RZ ;  /* 0x000000ffff0d7224 */ /* 0x000fe200078e00ff */
[----:B------:R-:W1:Y:S01]  /*6900*/  LDCU.64 UR6, c[0x4][0x78] ;  /* 0x01000f00ff0677ac */ /* 0x000e620008000a00 */
[----:B------:R-:W2:Y:S01]  /*6910*/  LDC.64 R2, c[0x4][R3] ;  /* 0x0100000003027b82 */ /* 0x000ea20000000a00 */
[----:B------:R-:W5:Y:S01]  /*6920*/  LDCU.64 UR4, c[0x4][0x10] ;  /* 0x01000200ff0477ac */ /* 0x000f620008000a00 */
[----:B----4-:R-:W-:Y:S01]  /*6930*/  MOV R5, UR9 ;  /* 0x0000000900057c02 */ /* 0x010fe20008000f00 */
[----:B------:R-:W-:Y:S01]  /*6940*/  IMAD.U32 R4, RZ, RZ, UR8 ;  /* 0x00000008ff047e24 */ /* 0x000fe2000f8e00ff */
[----:B-1----:R-:W-:Y:S01]  /*6950*/  MOV R7, UR7 ;  /* 0x0000000700077c02 */ /* 0x002fe20008000f00 */
[----:B------:R-:W-:Y:S01]  /*6960*/  IMAD.U32 R6, RZ, RZ, UR6 ;  /* 0x00000006ff067e24 */ /* 0x000fe2000f8e00ff */
[----:B-----5:R-:W-:Y:S01]  /*6970*/  MOV R11, UR5 ;  /* 0x00000005000b7c02 */ /* 0x020fe20008000f00 */
[----:B------:R-:W-:Y:S02]  /*6980*/  IMAD.U32 R10, RZ, RZ, UR4 ;  /* 0x00000004ff0a7e24 */ /* 0x000fe4000f8e00ff */
[----:B------:R-:W-:Y:S07]  /*6990*/  LEPC R20, `(.L_x_113) ;  /* 0x000000001014794e */ /* 0x000fee0000000000 */
[----:B--23--:R-:W-:Y:S05]  /*69a0*/  CALL.ABS.NOINC R2 ;  /* 0x0000000002007343 */ /* 0x00cfea0003c00000 */
.L_x_113:
[----:B------:R-:W-:Y:S05]  /*69b0*/  WARPSYNC.ALL ;  /* 0x0000000000007948 */ /* 0x000fea0003800000 */
[----:B------:R-:W-:Y:S01]  /*69c0*/  R2UR UR4, R39 ;  /* 0x00000000270472ca */ /* 0x000fe200000e0000 */
[--C-:B------:R-:W-:Y:S01]  /*69d0*/  HADD2.F32 R40, -RZ, R48.reuse.H0_H0 ;  /* 0x20000030ff287230 */ /* 0x100fe20000004100 */
[----:B------:R-:W-:Y:S01]  /*69e0*/  ISETP.NE.AND P0, PT, R97, RZ, PT ;  /* 0x000000ff6100720c */ /* 0x000fe20003f05270 */
[----:B------:R-:W-:Y:S01]  /*69f0*/  HADD2.F32 R43, -RZ, R48.H1_H1 ;  /* 0x30000030ff2b7230 */ /* 0x000fe20000004100 */
[----:B------:R-:W-:Y:S01]  /*6a00*/  BSSY.RECONVERGENT B0, `(.L_x_114) ;  /* 0x0000085000007945 */ /* 0x000fe20003800200 */
[----:B------:R-:W-:Y:S02]  /*6a10*/  HADD2.F32 R42, -RZ, R49.H0_H0 ;  /* 0x20000031ff2a7230 */ /* 0x000fe40000004100 */
[----:B------:R-:W-:Y:S02]  /*6a20*/  HADD2.F32 R45, -RZ, R51.H0_H0 ;  /* 0x20000033ff2d7230 */ /* 0x000fe40000004100 */
[----:B------:R-:W-:Y:S04]  /*6a30*/  HADD2.F32 R44, -RZ, R75.H1_H1 ;  /* 0x3000004bff2c7230 */ /* 0x000fe80000004100 */
[----:B------:R-:W3:Y:S02]  /*6a40*/  LDTM.x32 R4, tmem[UR4] ;  /* 0x00000004000479ee */ /* 0x000ee400082c0000 */
[C---:B---3--:R-:W-:Y:S01]  /*6a50*/  FMUL R0, R38.reuse, R4 ;  /* 0x0000000426007220 */ /* 0x048fe20000400000 */
[C---:B------:R-:W-:Y:S01]  /*6a60*/  FMUL R2, R38.reuse, R5 ;  /* 0x0000000526027220 */ /* 0x040fe20000400000 */
[C---:B-1----:R-:W-:Y:S01]  /*6a70*/  FMUL R3, R38.reuse, R6 ;  /* 0x0000000626037220 */ /* 0x042fe20000400000 */
[C---:B------:R-:W-:Y:S01]  /*6a80*/  FMUL R7, R38.reuse, R7 ;  /* 0x0000000726077220 */ /* 0x040fe20000400000 */
[C---:B------:R-:W-:Y:S01]  /*6a90*/  FFMA R0, R41.reuse, R40, R0 ;  /* 0x0000002829007223 */ /* 0x040fe20000000000 */
[----:B------:R-:W-:Y:S02]  /*6aa0*/  HADD2.F32 R40, -RZ, R49.H1_H1 ;  /* 0x30000031ff287230 */ /* 0x000fe40000004100 */
[C---:B------:R-:W-:Y:S01]  /*6ab0*/  FFMA R2, R41.reuse, R43, R2 ;  /* 0x0000002b29027223 */ /* 0x040fe20000000002 */
[C---:B------:R-:W-:Y:S01]  /*6ac0*/  FFMA R3, R41.reuse, R42, R3 ;  /* 0x0000002a29037223 */ /* 0x040fe20000000003 */
[--C-:B------:R-:W-:Y:S02]  /*6ad0*/  HADD2.F32 R43, -RZ, R50.reuse.H0_H0 ;  /* 0x20000032ff2b7230 */ /* 0x100fe40000004100 */
[----:B------:R-:W-:Y:S01]  /*6ae0*/  FMUL R4, R38, R8 ;  /* 0x0000000826047220 */ /* 0x000fe20000400000 */
[----:B------:R-:W-:Y:S01]  /*6af0*/  HADD2.F32 R42, -RZ, R50.H1_H1 ;  /* 0x30000032ff2a7230 */ /* 0x000fe20000004100 */
[----:B------:R-:W-:Y:S01]  /*6b00*/  F2FP.F16.F32.PACK_AB R52, R2, R0 ;  /* 0x000000000234723e */ /* 0x000fe200000000ff */
[C---:B------:R-:W-:Y:S01]  /*6b10*/  FFMA R7, R41.reuse, R40, R7 ;  /* 0x0000002829077223 */ /* 0x040fe20000000007 */
[----:B------:R-:W-:Y:S01]  /*6b20*/  FFMA R4, R41, R43, R4 ;  /* 0x0000002b29047223 */ /* 0x000fe20000000004 */
[C---:B------:R-:W-:Y:S01]  /*6b30*/  FMUL R5, R38.reuse, R9 ;  /* 0x0000000926057220 */ /* 0x040fe20000400000 */
[C---:B------:R-:W-:Y:S01]  /*6b40*/  FMUL R6, R38.reuse, R10 ;  /* 0x0000000a26067220 */ /* 0x040fe20000400000 */
[----:B------:R-:W-:Y:S01]  /*6b50*/  HADD2.F32 R40, -RZ, R51.H1_H1 ;  /* 0x30000033ff287230 */ /* 0x000fe20000004100 */
[----:B------:R-:W-:Y:S01]  /*6b60*/  F2FP.F16.F32.PACK_AB R53, R7, R3 ;  /* 0x000000030735723e */ /* 0x000fe200000000ff */
[C---:B------:R-:W-:Y:S01]  /*6b70*/  FFMA R5, R41.reuse, R42, R5 ;  /* 0x0000002a29057223 */ /* 0x040fe20000000005 */
[----:B------:R-:W-:Y:S01]  /*6b80*/  FFMA R6, R41, R45, R6 ;  /* 0x0000002d29067223 */ /* 0x000fe20000000006 */
[C---:B------:R-:W-:Y:S01]  /*6b90*/  FMUL R11, R38.reuse, R11 ;  /* 0x0000000b260b7220 */ /* 0x040fe20000400000 */
[--C-:B------:R-:W-:Y:S02]  /*6ba0*/  HADD2.F32 R43, -RZ, R56.reuse.H0_H0 ;  /* 0x20000038ff2b7230 */ /* 0x100fe40000004100 */
[C---:B------:R-:W-:Y:S01]  /*6bb0*/  FMUL R8, R38.reuse, R12 ;  /* 0x0000000c26087220 */ /* 0x040fe20000400000 */
[----:B------:R-:W-:Y:S01]  /*6bc0*/  F2FP.F16.F32.PACK_AB R54, R5, R4 ;  /* 0x000000040536723e */ /* 0x000fe200000000ff */
[C---:B------:R-:W-:Y:S01]  /*6bd0*/  FFMA R11, R41.reuse, R40, R11 ;  /* 0x00000028290b7223 */ /* 0x040fe2000000000b */
[----:B------:R-:W-:Y:S02]  /*6be0*/  HADD2.F32 R40, -RZ, R56.H1_H1 ;  /* 0x30000038ff287230 */ /* 0x000fe40000004100 */
[----:B------:R-:W-:Y:S01]  /*6bf0*/  FFMA R8, R41, R43, R8 ;  /* 0x0000002b29087223 */ /* 0x000fe20000000008 */
[C---:B------:R-:W-:Y:S01]  /*6c00*/  FMUL R9, R38.reuse, R13 ;  /* 0x0000000d26097220 */ /* 0x040fe20000400000 */
[--C-:B------:R-:W-:Y:S01]  /*6c10*/  HADD2.F32 R45, -RZ, R57.reuse.H0_H0 ;  /* 0x20000039ff2d7230 */ /* 0x100fe20000004100 */
[----:B------:R-:W-:Y:S01]  /*6c20*/  F2FP.F16.F32.PACK_AB R55, R11, R6 ;  /* 0x000000060b37723e */ /* 0x000fe200000000ff */
[C---:B------:R-:W-:Y:S01]  /*6c30*/  FMUL R10, R38.reuse, R14 ;  /* 0x0000000e260a7220 */ /* 0x040fe20000400000 */
[----:B------:R-:W-:Y:S02]  /*6c40*/  HADD2.F32 R42, -RZ, R57.H1_H1 ;  /* 0x30000039ff2a7230 */ /* 0x000fe40000004100 */
[C---:B------:R-:W-:Y:S01]  /*6c50*/  FFMA R9, R41.reuse, R40, R9 ;  /* 0x0000002829097223 */ /* 0x040fe20000000009 */
[C---:B------:R-:W-:Y:S01]  /*6c60*/  FMUL R15, R38.reuse, R15 ;  /* 0x0000000f260f7220 */ /* 0x040fe20000400000 */
[----:B------:R1:W-:Y:S01]  /*6c70*/  STS.128 [R83], R52 ;  /* 0x0000003453007388 */ /* 0x0003e20000000c00 */
[----:B------:R-:W-:Y:S01]  /*6c80*/  FFMA R10, R41, R45, R10 ;  /* 0x0000002d290a7223 */ /* 0x000fe2000000000a */
[--C-:B------:R-:W-:Y:S01]  /*6c90*/  HADD2.F32 R40, -RZ, R58.reuse.H0_H0 ;  /* 0x2000003aff287230 */ /* 0x100fe20000004100 */
[----:B------:R-:W-:Y:S01]  /*6ca0*/  F2FP.F16.F32.PACK_AB R60, R9, R8 ;  /* 0x00000008093c723e */ /* 0x000fe200000000ff */
[----:B------:R-:W-:Y:S01]  /*6cb0*/  FFMA R15, R41, R42, R15 ;  /* 0x0000002a290f7223 */ /* 0x000fe2000000000f */
[C---:B------:R-:W-:Y:S01]  /*6cc0*/  FMUL R12, R38.reuse, R16 ;  /* 0x00000010260c7220 */ /* 0x040fe20000400000 */
[----:B------:R-:W-:Y:S02]  /*6cd0*/  HADD2.F32 R42, -RZ, R58.H1_H1 ;  /* 0x3000003aff2a7230 */ /* 0x000fe40000004100 */
[C---:B------:R-:W-:Y:S01]  /*6ce0*/  FMUL R13, R38.reuse, R17 ;  /* 0x00000011260d7220 */ /* 0x040fe20000400000 */
[--C-:B------:R-:W-:Y:S01]  /*6cf0*/  HADD2.F32 R43, -RZ, R59.reuse.H0_H0 ;  /* 0x2000003bff2b7230 */ /* 0x100fe20000004100 */
[----:B------:R-:W-:Y:S01]  /*6d00*/  F2FP.F16.F32.PACK_AB R61, R15, R10 ;  /* 0x0000000a0f3d723e */ /* 0x000fe200000000ff */
[C---:B------:R-:W-:Y:S01]  /*6d10*/  FFMA R12, R41.reuse, R40, R12 ;  /* 0x00000028290c7223 */ /* 0x040fe2000000000c */
[C---:B------:R-:W-:Y:S01]  /*6d20*/  FFMA R13, R41.reuse, R42, R13 ;  /* 0x0000002a290d7223 */ /* 0x040fe2000000000d */
[C---:B------:R-:W-:Y:S01]  /*6d30*/  FMUL R14, R38.reuse, R18 ;  /* 0x00000012260e7220 */ /* 0x040fe20000400000 */
[----:B------:R-:W-:Y:S02]  /*6d40*/  HADD2.F32 R40, -RZ, R59.H1_H1 ;  /* 0x3000003bff287230 */ /* 0x000fe40000004100 */
[C---:B------:R-:W-:Y:S01]  /*6d50*/  FMUL R19, R38.reuse, R19 ;  /* 0x0000001326137220 */ /* 0x040fe20000400000 */
[C---:B------:R-:W-:Y:S01]  /*6d60*/  FMUL R16, R38.reuse, R20 ;  /* 0x0000001426107220 */ /* 0x040fe20000400000 */
[C---:B------:R-:W-:Y:S01]  /*6d70*/  FFMA R14, R41.reuse, R43, R14 ;  /* 0x0000002b290e7223 */ /* 0x040fe2000000000e */
[--C-:B------:R-:W-:Y:S02]  /*6d80*/  HADD2.F32 R43, -RZ, R64.reuse.H0_H0 ;  /* 0x20000040ff2b7230 */ /* 0x100fe40000004100 */
[C---:B------:R-:W-:Y:S01]  /*6d90*/  FFMA R19, R41.reuse, R40, R19 ;  /* 0x0000002829137223 */ /* 0x040fe20000000013 */
[----:B------:R-:W-:Y:S02]  /*6da0*/  HADD2.F32 R42, -RZ, R64.H1_H1 ;  /* 0x30000040ff2a7230 */ /* 0x000fe40000004100 */
[C---:B------:R-:W-:Y:S01]  /*6db0*/  FMUL R17, R38.reuse, R21 ;  /* 0x0000001526117220 */ /* 0x040fe20000400000 */
[--C-:B------:R-:W-:Y:S02]  /*6dc0*/  HADD2.F32 R45, -RZ, R65.reuse.H0_H0 ;  /* 0x20000041ff2d7230 */ /* 0x100fe40000004100 */
[C---:B------:R-:W-:Y:S01]  /*6dd0*/  FMUL R18, R38.reuse, R22 ;  /* 0x0000001626127220 */ /* 0x040fe20000400000 */
[----:B------:R-:W-:Y:S02]  /*6de0*/  HADD2.F32 R40, -RZ, R65.H1_H1 ;  /* 0x30000041ff287230 */ /* 0x000fe40000004100 */
[C---:B------:R-:W-:Y:S01]  /*6df0*/  FMUL R23, R38.reuse, R23 ;  /* 0x0000001726177220 */ /* 0x040fe20000400000 */
[C---:B------:R-:W-:Y:S01]  /*6e00*/  FFMA R16, R41.reuse, R43, R16 ;  /* 0x0000002b29107223 */ /* 0x040fe20000000010 */
[C---:B------:R-:W-:Y:S01]  /*6e10*/  FFMA R17, R41.reuse, R42, R17 ;  /* 0x0000002a29117223 */ /* 0x040fe20000000011 */
[C---:B------:R-:W-:Y:S01]  /*6e20*/  FFMA R18, R41.reuse, R45, R18 ;  /* 0x0000002d29127223 */ /* 0x040fe20000000012 */
[C---:B------:R-:W-:Y:S01]  /*6e30*/  FFMA R23, R41.reuse, R40, R23 ;  /* 0x0000002829177223 */ /* 0x040fe20000000017 */
[--C-:B------:R-:W-:Y:S02]  /*6e40*/  HADD2.F32 R43, -RZ, R66.reuse.H0_H0 ;  /* 0x20000042ff2b7230 */ /* 0x100fe40000004100 */
[C---:B------:R-:W-:Y:S01]  /*6e50*/  FMUL R20, R38.reuse, R24 ;  /* 0x0000001826147220 */ /* 0x040fe20000400000 */
        /* <DEDUP_REMOVED lines=9> */
[----:B------:R-:W-:Y:S01]  /*6ef0*/  FFMA R27, R41, R42, R27 ;  /* 0x0000002a291b7223 */ /* 0x000fe2000000001b */
[--C-:B------:R-:W-:Y:S02]  /*6f00*/  HADD2.F32 R40, -RZ, R72.reuse.H0_H0 ;  /* 0x20000048ff287230 */ /* 0x100fe40000004100 */
[C---:B------:R-:W-:Y:S01]  /*6f10*/  FMUL R24, R38.reuse, R28 ;  /* 0x0000001c26187220 */ /* 0x040fe20000400000 */
[----:B------:R-:W-:Y:S02]  /*6f20*/  HADD2.F32 R42, -RZ, R72.H1_H1 ;  /* 0x30000048ff2a7230 */ /* 0x000fe40000004100 */
[C---:B------:R-:W-:Y:S01]  /*6f30*/  FMUL R25, R38.reuse, R29 ;  /* 0x0000001d26197220 */ /* 0x040fe20000400000 */
[--C-:B------:R-:W-:Y:S02]  /*6f40*/  HADD2.F32 R43, -RZ, R73.reuse.H0_H0 ;  /* 0x20000049ff2b7230 */ /* 0x100fe40000004100 */
[C---:B------:R-:W-:Y:S01]  /*6f50*/  FMUL R26, R38.reuse, R30 ;  /* 0x0000001e261a7220 */ /* 0x040fe20000400000 */
[----:B------:R-:W-:Y:S01]  /*6f60*/  F2FP.F16.F32.PACK_AB R62, R13, R12 ;  /* 0x0000000c0d3e723e */ /* 0x000fe200000000ff */
[----:B------:R-:W-:Y:S01]  /*6f70*/  FFMA R24, R41, R40, R24 ;  /* 0x0000002829187223 */ /* 0x000fe20000000018 */
[----:B------:R-:W-:Y:S01]  /*6f80*/  F2FP.F16.F32.PACK_AB R63, R19, R14 ;  /* 0x0000000e133f723e */ /* 0x000fe200000000ff */
[C---:B------:R-:W-:Y:S01]  /*6f90*/  FFMA R25, R41.reuse, R42, R25 ;  /* 0x0000002a29197223 */ /* 0x040fe20000000019 */
[C---:B------:R-:W-:Y:S01]  /*6fa0*/  FFMA R26, R41.reuse, R43, R26 ;  /* 0x0000002b291a7223 */ /* 0x040fe2000000001a */
[----:B------:R-:W-:Y:S02]  /*6fb0*/  HADD2.F32 R40, -RZ, R73.H1_H1 ;  /* 0x30000049ff287230 */ /* 0x000fe40000004100 */
[C---:B------:R-:W-:Y:S01]  /*6fc0*/  FMUL R31, R38.reuse, R31 ;  /* 0x0000001f261f7220 */ /* 0x040fe20000400000 */
[----:B------:R1:W-:Y:S01]  /*6fd0*/  STS.128 [R82+0x10], R60 ;  /* 0x0000103c52007388 */ /* 0x0003e20000000c00 */
[--C-:B------:R-:W-:Y:S02]  /*6fe0*/  HADD2.F32 R43, -RZ, R74.reuse.H0_H0 ;  /* 0x2000004aff2b7230 */ /* 0x100fe40000004100 */
[C---:B------:R-:W-:Y:S01]  /*6ff0*/  FMUL R28, R38.reuse, R32 ;  /* 0x00000020261c7220 */ /* 0x040fe20000400000 */
[----:B------:R-:W-:Y:S02]  /*7000*/  HADD2.F32 R42, -RZ, R74.H1_H1 ;  /* 0x3000004aff2a7230 */ /* 0x000fe40000004100 */
[C---:B------:R-:W-:Y:S01]  /*7010*/  FMUL R29, R38.reuse, R33 ;  /* 0x00000021261d7220 */ /* 0x040fe20000400000 */
[----:B------:R-:W-:Y:S02]  /*7020*/  HADD2.F32 R45, -RZ, R75.H0_H0 ;  /* 0x2000004bff2d7230 */ /* 0x000fe40000004100 */
[C---:B------:R-:W-:Y:S01]  /*7030*/  FMUL R30, R38.reuse, R34 ;  /* 0x00000022261e7220 */ /* 0x040fe20000400000 */
[----:B------:R-:W-:Y:S01]  /*7040*/  FFMA R31, R41, R40, R31 ;  /* 0x00000028291f7223 */ /* 0x000fe2000000001f */
[----:B------:R-:W-:Y:S01]  /*7050*/  FMUL R35, R38, R35 ;  /* 0x0000002326237220 */ /* 0x000fe20000400000 */
[----:B------:R-:W-:Y:S01]  /*7060*/  F2FP.F16.F32.PACK_AB R68, R17, R16 ;  /* 0x000000101144723e */ /* 0x000fe200000000ff */
[----:B------:R-:W-:Y:S01]  /*7070*/  FFMA R28, R41, R43, R28 ;  /* 0x0000002b291c7223 */ /* 0x000fe2000000001c */
[----:B------:R-:W-:Y:S01]  /*7080*/  F2FP.F16.F32.PACK_AB R69, R23, R18 ;  /* 0x000000121745723e */ /* 0x000fe200000000ff */
[----:B------:R-:W-:Y:S01]  /*7090*/  FFMA R29, R41, R42, R29 ;  /* 0x0000002a291d7223 */ /* 0x000fe2000000001d */
[----:B------:R-:W-:Y:S01]  /*70a0*/  F2FP.F16.F32.PACK_AB R70, R21, R20 ;  /* 0x000000141546723e */ /* 0x000fe200000000ff */
[----:B------:R-:W-:Y:S01]  /*70b0*/  FFMA R30, R41, R45, R30 ;  /* 0x0000002d291e7223 */ /* 0x000fe2000000001e */
[----:B------:R-:W-:Y:S01]  /*70c0*/  F2FP.F16.F32.PACK_AB R71, R27, R22 ;  /* 0x000000161b47723e */ /* 0x000fe200000000ff */
[----:B------:R-:W-:Y:S01]  /*70d0*/  FFMA R35, R41, R44, R35 ;  /* 0x0000002c29237223 */ /* 0x000fe20000000023 */
[----:B------:R-:W-:Y:S02]  /*70e0*/  F2FP.F16.F32.PACK_AB R104, R25, R24 ;  /* 0x000000181968723e */ /* 0x000fe400000000ff */
[----:B------:R-:W-:Y:S01]  /*70f0*/  F2FP.F16.F32.PACK_AB R105, R31, R26 ;  /* 0x0000001a1f69723e */ /* 0x000fe200000000ff */
[----:B------:R1:W-:Y:S01]  /*7100*/  STS.128 [R47+0x20], R68 ;  /* 0x000020442f007388 */ /* 0x0003e20000000c00 */
[----:B------:R-:W-:Y:S02]  /*7110*/  F2FP.F16.F32.PACK_AB R106, R29, R28 ;  /* 0x0000001c1d6a723e */ /* 0x000fe400000000ff */
[----:B------:R-:W-:Y:S05]  /*7120*/  F2FP.F16.F32.PACK_AB R107, R35, R30 ;  /* 0x0000001e236b723e */ /* 0x000fea00000000ff */
[----:B------:R1:W-:Y:S01]  /*7130*/  STS.128 [R46+0x10], R104 ;  /* 0x000010682e007388 */ /* 0x0003e20000000c00 */
[----:B------:R-:W-:Y:S01]  /*7140*/  @!PT LDS RZ, [RZ] ;  /* 0x00000000fffff984 */ /* 0x000fe20000000800 */
[----:B------:R-:W-:Y:S01]  /*7150*/  @!PT LDS RZ, [RZ] ;  /* 0x00000000fffff984 */ /* 0x000fe20000000800 */
[----:B------:R-:W-:Y:S01]  /*7160*/  @!PT LDS RZ, [RZ] ;  /* 0x00000000fffff984 */ /* 0x000fe20000000800 */
[----:B------:R-:W-:Y:S01]  /*7170*/  @!PT LDS RZ, [RZ] ;  /* 0x00000000fffff984 */ /* 0x000fe20000000800 */
[----:B------:R3:W-:Y:S07]  /*7180*/  MEMBAR.ALL.CTA ;  /* 0x0000000000007992 */ /* 0x0007ee0000008000 */
[----:B---3--:R-:W3:Y:S02]  /*7190*/  FENCE.VIEW.ASYNC.S ;  /* 0x00000000000073c6 */ /* 0x008ee40000000000 */
[----:B---3--:R-:W-:Y:S06]  /*71a0*/  BAR.SYNC.DEFER_BLOCKING 0x1, 0x80 ;  /* 0x0042000000007b1d */ /* 0x008fec0000010000 */
[----:B------:R-:W-:Y:S05]  /*71b0*/  @P0 BRA `(.L_x_115) ;  /* 0x0000000000240947 */ /* 0x000fea0003800000 */
[----:B------:R-:W3:Y:S01]  /*71c0*/  LDCU.64 UR6, c[0x0][0x348] ;  /* 0x00006900ff0677ac */ /* 0x000ee20008000a00 */
[----:B------:R-:W-:Y:S01]  /*71d0*/  R2UR UR5, R103 ;  /* 0x00000000670572ca */ /* 0x000fe200000e0000 */
[----:B------:R-:W-:Y:S11]  /*71e0*/  UMOV UR51, UR36 ;  /* 0x0000002400337c82 */ /* 0x000ff60008000000 */
[----:B------:R-:W-:Y:S01]  /*71f0*/  @!UPT UIADD3 URZ, UPT, UPT, URZ, URZ, URZ ;  /* 0x000000fffffff290 */ /* 0x000fe2000fffe0ff */
[----:B------:R-:W-:Y:S02]  /*7200*/  UIADD3 UR48, UPT, UPT, UR47, 0x200, UR5 ;  /* 0x000002002f307890 */ /* 0x000fe4000fffe005 */
[----:B---3--:R-:W-:Y:S04]  /*7210*/  UIADD3 UR4, UP0, UPT, UR6, 0x680, URZ ;  /* 0x0000068006047890 */ /* 0x008fe8000ff1e0ff */
[----:B------:R-:W-:Y:S09]  /*7220*/  UIADD3.X UR5, UPT, UPT, URZ, UR7, URZ, UP0, !UPT ;  /* 0x00000007ff057290 */ /* 0x000ff200087fe4ff */
[----:B------:R3:W-:Y:S02]  /*7230*/  UTMASTG.3D [UR48], [UR4] ;  /* 0x00000030040073b5 */ /* 0x0007e40008010000 */
[----:B---3--:R0:W-:Y:S02]  /*7240*/  UTMACMDFLUSH ;  /* 0x00000000000079b7 */ /* 0x0081e40000000000 */
.L_x_115:
[----:B------:R-:W-:Y:S05]  /*7250*/  BSYNC.RECONVERGENT B0 ;  /* 0x0000000000007941 */ /* 0x000fea0003800200 */
.L_x_114:
[----:B------:R-:W-:Y:S01]  /*7260*/  UIADD3 UR44, UPT, UPT, UR46, 0x1, URZ ;  /* 0x000000012e2c7890 */ /* 0x000fe2000fffe0ff */
[----:B------:R-:W-:Y:S03]  /*7270*/  BSSY.RECONVERGENT B0, `(.L_x_116) ;  /* 0x0000005000007945 */ /* 0x000fe60003800200 */
[----:B------:R-:W-:Y:S04]  /*7280*/  UISETP.NE.AND UP0, UPT, UR44, 0x3, UPT ;  /* 0x000000032c00788c */ /* 0x000fe8000bf05270 */
[----:B------:R-:W-:Y:S01]  /*7290*/  USEL UR45, UR44, URZ, UP0 ;  /* 0x000000ff2c2d7287 */ /* 0x000fe20008000000 */
[----:B------:R-:W-:Y:S11]  /*72a0*/  @P0 BRA `(.L_x_117) ;  /* 0x0000000000040947 */ /* 0x000ff60003800000 */
[----:B------:R-:W-:Y:S04]  /*72b0*/  DEPBAR.LE SB0, 0x1 ;  /* 0x000080400000791a */ /* 0x000fe80000000000 */
.L_x_117:
[----:B------:R-:W-:Y:S05]  /*72c0*/  BSYNC.RECONVERGENT B0 ;  /* 0x0000000000007941 */ /* 0x000fea0003800200 */
.L_x_116:
[----:B------:R-:W-:Y:S01]  /*72d0*/  BAR.SYNC.DEFER_BLOCKING 0x1, 0x80 ;  /* 0x0042000000007b1d */ /* 0x000fe20000010000 */
[----:B------:R-:W-:Y:S01]  /*72e0*/  ISETP.NE.AND P1, PT, R101, RZ, PT ;  /* 0x000000ff6500720c */ /* 0x000fe20003f25270 */
[----:B------:R-:W-:Y:S01]  /*72f0*/  UISETP.NE.AND UP0, UPT, UR53, URZ, UPT ;  /* 0x000000ff3500728c */ /* 0x000fe2000bf05270 */
[----:B------:R-:W-:Y:S11]  /*7300*/  LEA R3, R109, UR47, 0x3 ;  /* 0x0000002f6d037c11 */ /* 0x000ff6000f8e18ff */
[----:B------:R-:W-:Y:S01]  /*7310*/  @P1 SHF.L.U32 R4, R110, 0x1f, RZ ;  /* 0x0000001f6e041819 */ /* 0x000fe200000006ff */
[----:B------:R-:W-:Y:S06]  /*7320*/  BRA.U !UP0, `(.L_x_118) ;  /* 0x0000000108247547 */ /* 0x000fec000b800000 */
[----:B------:R-:W3:Y:S01]  /*7330*/  S2R R0, SR_CgaCtaId ;  /* 0x0000000000007919 */ /* 0x000ee20000008800 */
[----:B------:R-:W-:Y:S01]  /*7340*/  IMAD.U32 R2, RZ, RZ, UR52 ;  /* 0x00000034ff027e24 */ /* 0x000fe2000f8e00ff */
[----:B------:R-:W-:Y:S04]  /*7350*/  UIADD3 UR4, UPT, UPT, UR52, 0x1, URZ ;  /* 0x0000000134047890 */ /* 0x000fe8000fffe0ff */
[----:B------:R-:W-:Y:S01]  /*7360*/  @P1 LEA R2, R2, UR47, 0x3 ;  /* 0x0000002f02021c11 */ /* 0x000fe2000f8e18ff */
[----:B------:R-:W-:Y:S04]  /*7370*/  UISETP.NE.AND UP0, UPT, UR4, 0x3, UPT ;  /* 0x000000030400788c */ /* 0x000fe8000bf05270 */
[----:B------:R-:W-:Y:S01]  /*7380*/  @P1 VIADD R5, R2, 0x118 ;  /* 0x0000011802051836 */ /* 0x000fe20000000000 */
[----:B------:R-:W-:Y:S04]  /*7390*/  USEL UR52, UR4, URZ, UP0 ;  /* 0x000000ff04347287 */ /* 0x000fe80008000000 */
[----:B---3--:R-:W-:Y:S04]  /*73a0*/  @P1 PRMT R0, R0, 0x654, R5 ;  /* 0x0000065400001816 */ /* 0x008fe80000000005 */
[----:B------:R3:W-:Y:S04]  /*73b0*/  @P1 SYNCS.ARRIVE.TRANS64.RED.A1T0 RZ, [R0+URZ], RZ ;  /* 0x000000ff00ff19a7 */ /* 0x0007e800081004ff */
.L_x_118:
[----:B------:R-:W4:Y:S01]  /*73c0*/  @P1 SYNCS.PHASECHK.TRANS64.TRYWAIT P0, [R3+URZ+0x100], R4 ;  /* 0x00010004030015a7 */ /* 0x000f2200080011ff */
[----:B------:R-:W-:Y:S01]  /*73d0*/  BSSY B1, `(.L_x_119) ;  /* 0x0000015000017945 */ /* 0x000fe20003800000 */
[----:B----4-:R-:W-:Y:S03]  /*73e0*/  @P1 SEL R108, RZ, 0x1, !P0 ;  /* 0x00000001ff6c1807 */ /* 0x010fe60004000000 */
[----:B------:R-:W-:Y:S05]  /*73f0*/  @!P1 BRA `(.L_x_120) ;  /* 0x0000000000489947 */ /* 0x000fea0003800000 */
[----:B------:R-:W-:Y:S01]  /*7400*/  ISETP.NE.AND P1, PT, R111, RZ, PT ;  /* 0x000000ff6f00720c */ /* 0x000fe20003f25270 */
[----:B------:R-:W-:Y:S01]  /*7410*/  BSSY B0, `(.L_x_121) ;  /* 0x000000a000007945 */ /* 0x000fe20003800000 */
[----:B------:R-:W-:Y:S11]  /*7420*/  ISETP.NE.AND P0, PT, R108, RZ, PT ;  /* 0x000000ff6c00720c */ /* 0x000ff60003f05270 */
[----:B------:R-:W-:Y:S04]  /*7430*/  @P1 IMAD R109, R109, 0x2000, R96 ;  /* 0x000020006d6d1824 */ /* 0x000fe800078e0260 */
[----:B------:R-:W-:Y:S01]  /*7440*/  @P1 IMAD.IADD R4, R81, 0x1, R109 ;  /* 0x0000000151041824 */ /* 0x000fe200078e026d */
[----:B------:R-:W-:Y:S03]  /*7450*/  @P1 IADD3 R2, PT, PT, R80, R109, RZ ;  /* 0x0000006d50021210 */ /* 0x000fe60007ffe0ff */
[----:B---3--:R-:W-:Y:S01]  /*7460*/  @P1 IMAD.IADD R0, R95, 0x1, R4 ;  /* 0x000000015f001824 */ /* 0x008fe200078e0204 */
[----:B------:R-:W-:Y:S06]  /*7470*/  @P0 BRA `(.L_x_122) ;  /* 0x00000000000c0947 */ /* 0x000fec0003800000 */
[----:B------:R-:W-:Y:S04]  /*7480*/  SHF.L.U32 R110, R110, 0x1f, RZ ;  /* 0x0000001f6e6e7819 */ /* 0x000fe800000006ff */
[----:B------:R-:W3:Y:S02]  /*7490*/  SYNCS.PHASECHK.TRANS64.TRYWAIT P0, [R3+URZ+0x100], R110 ;  /* 0x0001006e030075a7 */ /* 0x000ee400080011ff */
[----:B---3--:R-:W-:Y:S05]  /*74a0*/  @!P0 BRA `(.L_x_123) ;  /* 0x0000001c00648947 */ /* 0x008fea0003800000 */
.L_x_122:
[----:B------:R-:W-:Y:S05]  /*74b0*/  BSYNC B0 ;  /* 0x0000000000007941 */ /* 0x000fea0003800000 */
.L_x_121:
[----:B------:R-:W-:Y:S11]  /*74c0*/  ISETP.NE.AND P0, PT, R111, RZ, PT ;  /* 0x000000ff6f00720c */ /* 0x000ff60003f05270 */
[----:B------:R-:W-:Y:S02]  /*74d0*/  @!UPT UIADD3 URZ, UPT, UPT, URZ, URZ, URZ ;  /* 0x000000fffffff290 */ /* 0x000fe4000fffe0ff */
[----:B------:R4:W1:Y:S04]  /*74e0*/  @P0 LDS.128 R48, [R109] ;  /* 0x000000006d300984 */ /* 0x0008680000000c00 */
[----:B------:R4:W1:Y:S04]  /*74f0*/  @P0 LDS.128 R64, [R2+0x20] ;  /* 0x0000200002400984 */ /* 0x0008680000000c00 */
[----:B------:R4:W1:Y:S04]  /*7500*/  @P0 LDS.128 R56, [R4+0x10] ;  /* 0x0000100004380984 */ /* 0x0008680000000c00 */
[----:B------:R4:W1:Y:S02]  /*7510*/  @P0 LDS.128 R72, [R0+0x10] ;  /* 0x0000100000480984 */ /* 0x0008640000000c00 */
.L_x_120:
[----:B------:R-:W-:Y:S05]  /*7520*/  BSYNC B1 ;  /* 0x0000000000017941 */ /* 0x000fea0003800000 */
.L_x_119:
[----:B---34-:R-:W-:Y:S05]  /*7530*/  VIADD R0, R39, 0x20 ;  /* 0x0000002027007836 */ /* 0x018fea0000000000 */
[----:B------:R-:W-:Y:S04]  /*7540*/  SHF.R.U32.HI R0, RZ, 0x15, R0 ;  /* 0x00000015ff007819 */ /* 0x000fe80000011600 */
[----:B------:R-:W-:Y:S11]  /*7550*/  LOP3.LUT P0, RZ, R0, 0x3, R85, 0x48, !PT ;  /* 0x0000000300ff7812 */ /* 0x000ff60007804855 */
[----:B------:R-:W-:Y:S02]  /*7560*/  @!UPT UIADD3 URZ, UPT, UPT, URZ, URZ, URZ ;  /* 0x000000fffffff290 */ /* 0x000fe4000fffe0ff */
[----:B------:R-:W-:Y:S05]  /*7570*/  @!P0 BRA `(.L_x_124) ;  /* 0x0000000000408947 */ /* 0x000fea0003800000 */
[----:B------:R-:W3:Y:S01]  /*7580*/  LDCU.64 UR8, c[0x4][0x70] ;  /* 0x01000e00ff0877ac */ /* 0x000ee20008000a00 */
[----:B------:R-:W-:Y:S01]  /*7590*/  MOV R3, 0x0 ;  /* 0x0000000000037802 */ /* 0x000fe20000000f00 */
[----:B------:R-:W-:Y:S02]  /*75a0*/  HFMA2 R12, -RZ, RZ, 0, 5.9604644775390625e-08 ;  /* 0x00000001ff0c7431 */ /* 0x000fe400000001ff */
[----:B------:R-:W-:Y:S02]  /*75b0*/  IMAD.MOV.U32 R8, RZ, RZ, 0x192 ;  /* 0x00000192ff087424 */ /* 0x000fe400078e00ff */
[----:B------:R-:W-:Y:S01]  /*75c0*/  IMAD.MOV.U32 R13, RZ, RZ, RZ ;  /* 0x000000ffff0d7224 */ /* 0x000fe200078e00ff */
[----:B------:R-:W4:Y:S01]  /*75d0*/  LDCU.64 UR6, c[0x4][0x78] ;  /* 0x01000f00ff0677ac */ /* 0x000f220008000a00 */
[----:B------:R-:W1:Y:S01]  /*75e0*/  LDC.64 R2, c[0x4][R3] ;  /* 0x0100000003027b82 */ /* 0x000e620000000a00 */
[----:B------:R-:W5:Y:S01]  /*75f0*/  LDCU.64 UR4, c[0x4][0x10] ;  /* 0x01000200ff0477ac */ /* 0x000f620008000a00 */
[----:B---3--:R-:W-:Y:S01]  /*7600*/  MOV R5, UR9 ;  /* 0x0000000900057c02 */ /* 0x008fe20008000f00 */
[----:B------:R-:W-:Y:S01]  /*7610*/  IMAD.U32 R4, RZ, RZ, UR8 ;  /* 0x00000008ff047e24 */ /* 0x000fe2000f8e00ff */
[----:B----4-:R-:W-:Y:S01]  /*7620*/  MOV R7, UR7 ;  /* 0x0000000700077c02 */ /* 0x010fe20008000f00 */
[----:B------:R-:W-:Y:S01]  /*7630*/  IMAD.U32 R6, RZ, RZ, UR6 ;  /* 0x00000006ff067e24 */ /* 0x000fe2000f8e00ff */
[----:B-----5:R-:W-:Y:S01]  /*7640*/  MOV R11, UR5 ;  /* 0x00000005000b7c02 */ /* 0x020fe20008000f00 */
[----:B------:R-:W-:Y:S02]  /*7650*/  IMAD.U32 R10, RZ, RZ, UR4 ;  /* 0x00000004ff0a7e24 */ /* 0x000fe4000f8e00ff */
[----:B------:R-:W-:Y:S07]  /*7660*/  LEPC R20, `(.L_x_124) ;  /* 0x000000001014794e */ /* 0x000fee0000000000 */
[----:B-12---:R-:W-:Y:S05]  /*7670*/  CALL.ABS.NOINC R2 ;  /* 0x0000000002007343 */ /* 0x006fea0003c00000 */
.L_x_124:
[----:B------:R-:W-:Y:S01]  /*7680*/  ISETP.NE.AND P0, PT, R97, RZ, PT ;  /* 0x000000ff6100720c */ /* 0x000fe20003f05270 */
[----:B------:R-:W-:Y:S05]  /*7690*/  WARPSYNC.ALL ;  /* 0x0000000000007948 */ /* 0x000fea0003800000 */
[----:B------:R-:W-:Y:S01]  /*76a0*/  R2UR UR4, R39 ;  /* 0x00000000270472ca */ /* 0x000fe200000e0000 */
[----:B------:R-:W3:Y:S01]  /*76b0*/  S2UR UR6, SR_CgaCtaId ;  /* 0x00000000000679c3 */ /* 0x000ee20000008800 */
[----:B------:R-:W-:Y:S01]  /*76c0*/  R2UR UR5, R102 ;  /* 0x00000000660572ca */ /* 0x000fe200000e0000 */
[--C-:B-1----:R-:W-:Y:S01]  /*76d0*/  HADD2.F32 R40, -RZ, R48.reuse.H0_H0 ;  /* 0x20000030ff287230 */ /* 0x102fe20000004100 */
[----:B------:R-:W-:Y:S01]  /*76e0*/  BSSY.RECONVERGENT B0, `(.L_x_125) ;  /* 0x000008f000007945 */ /* 0x000fe20003800200 */
[----:B------:R-:W-:Y:S02]  /*76f0*/  HADD2.F32 R42, -RZ, R48.H1_H1 ;  /* 0x30000030ff2a7230 */ /* 0x000fe40000004100 */
[--C-:B------:R-:W-:Y:S02]  /*7700*/  HADD2.F32 R43, -RZ, R49.reuse.H0_H0 ;  /* 0x20000031ff2b7230 */ /* 0x100fe40000004100 */
[----:B------:R-:W-:Y:S02]  /*7710*/  HADD2.F32 R44, -RZ, R49.H1_H1 ;  /* 0x30000031ff2c7230 */ /* 0x000fe40000004100 */
[--C-:B------:R-:W-:Y:S02]  /*7720*/  HADD2.F32 R45, -RZ, R50.reuse.H0_H0 ;  /* 0x20000032ff2d7230 */ /* 0x100fe40000004100 */
[----:B------:R-:W1:Y:S01]  /*7730*/  LDTM.x32 R4, tmem[UR4+0x20] ;  /* 0x00002004000479ee */ /* 0x000e6200082c0000 */
[----:B------:R-:W-:Y:S01]  /*7740*/  NOP ;  /* 0x0000000000007918 */ /* 0x000fe20000000000 */
[----:B------:R-:W-:Y:S01]  /*7750*/  USHF.L.U32 UR4, UR45, 0xd, URZ ;  /* 0x0000000d2d047899 */ /* 0x000fe200080006ff */
[----:B--2---:R-:W-:Y:S01]  /*7760*/  HADD2.F32 R46, -RZ, R50.H1_H1 ;  /* 0x30000032ff2e7230 */ /* 0x004fe20000004100 */
[----:B------:R-:W-:Y:S01]  /*7770*/  UIADD3 UR5, UPT, UPT, UR5, 0x180, URZ ;  /* 0x0000018005057890 */ /* 0x000fe2000fffe0ff */
[--C-:B------:R-:W-:Y:S02]  /*7780*/  HADD2.F32 R47, -RZ, R51.reuse.H0_H0 ;  /* 0x20000033ff2f7230 */ /* 0x100fe40000004100 */
[----:B------:R-:W-:Y:S01]  /*7790*/  HADD2.F32 R49, -RZ, R51.H1_H1 ;  /* 0x30000033ff317230 */ /* 0x000fe20000004100 */
[----:B------:R-:W-:Y:S01]  /*77a0*/  IADD3 R103, PT, PT, R96, UR4, RZ ;  /* 0x0000000460677c10 */ /* 0x000fe2000fffe0ff */
[--C-:B------:R-:W-:Y:S02]  /*77b0*/  HADD2.F32 R48, -RZ, R56.reuse.H0_H0 ;  /* 0x20000038ff307230 */ /* 0x100fe40000004100 */
[----:B------:R-:W-:Y:S01]  /*77c0*/  HADD2.F32 R51, -RZ, R56.H1_H1 ;  /* 0x30000038ff337230 */ /* 0x000fe20000004100 */
[-C--:B------:R-:W-:Y:S01]  /*77d0*/  IADD3 R102, PT, PT, R81, R103.reuse, RZ ;  /* 0x0000006751667210 */ /* 0x080fe20007ffe0ff */
[--C-:B------:R-:W-:Y:S01]  /*77e0*/  HADD2.F32 R50, -RZ, R57.reuse.H0_H0 ;  /* 0x20000039ff327230 */ /* 0x100fe20000004100 */
[----:B------:R-:W-:Y:S01]  /*77f0*/  IADD3 R103, PT, PT, R80, R103, RZ ;  /* 0x0000006750677210 */ /* 0x000fe20007ffe0ff */
[----:B------:R-:W-:Y:S01]  /*7800*/  HADD2.F32 R52, -RZ, R57.H1_H1 ;  /* 0x30000039ff347230 */ /* 0x000fe20000004100 */
[----:B------:R-:W-:Y:S01]  /*7810*/  IADD3 R116, PT, PT, R95, R102, RZ ;  /* 0x000000665f747210 */ /* 0x000fe20007ffe0ff */
[--C-:B------:R-:W-:Y:S02]  /*7820*/  HADD2.F32 R53, -RZ, R58.reuse.H0_H0 ;  /* 0x2000003aff357230 */ /* 0x100fe40000004100 */
[----:B------:R-:W-:Y:S02]  /*7830*/  HADD2.F32 R54, -RZ, R58.H1_H1 ;  /* 0x3000003aff367230 */ /* 0x000fe40000004100 */
[--C-:B------:R-:W-:Y:S02]  /*7840*/  HADD2.F32 R55, -RZ, R59.reuse.H0_H0 ;  /* 0x2000003bff377230 */ /* 0x100fe40000004100 */
[----:B------:R-:W-:Y:S01]  /*7850*/  HADD2.F32 R56, -RZ, R59.H1_H1 ;  /* 0x3000003bff387230 */ /* 0x000fe20000004100 */
[----:B---3--:R-:W-:Y:S01]  /*7860*/  UPRMT UR5, UR6, 0x654, UR5 ;  /* 0x0000065406057896 */ /* 0x008fe20008000005 */
[C---:B-1----:R-:W-:Y:S01]  /*7870*/  FMUL R4, R38.reuse, R4 ;  /* 0x0000000426047220 */ /* 0x042fe20000400000 */
[C---:B------:R-:W-:Y:S01]  /*7880*/  FMUL R5, R38.reuse, R5 ;  /* 0x0000000526057220 */ /* 0x040fe20000400000 */
[C---:B------:R-:W-:Y:S01]  /*7890*/  FMUL R6, R38.reuse, R6 ;  /* 0x0000000626067220 */ /* 0x040fe20000400000 */
[C---:B------:R-:W-:Y:S01]  /*78a0*/  FMUL R7, R38.reuse, R7 ;  /* 0x0000000726077220 */ /* 0x040fe20000400000 */
[C---:B------:R-:W-:Y:S01]  /*78b0*/  FFMA R4, R41.reuse, R40, R4 ;  /* 0x0000002829047223 */ /* 0x040fe20000000004 */
[C---:B------:R-:W-:Y:S01]  /*78c0*/  FFMA R5, R41.reuse, R42, R5 ;  /* 0x0000002a29057223 */ /* 0x040fe20000000005 */
[C---:B------:R-:W-:Y:S01]  /*78d0*/  FFMA R6, R41.reuse, R43, R6 ;  /* 0x0000002b29067223 */ /* 0x040fe20000000006 */
[----:B------:R-:W-:Y:S01]  /*78e0*/  FFMA R7, R41, R44, R7 ;  /* 0x0000002c29077223 */ /* 0x000fe20000000007 */
[----:B------:R-:W-:Y:S01]  /*78f0*/  SYNCS.ARRIVE.TRANS64.RED.A1T0 RZ, [UR5], RZ ;  /* 0x000000ffffff79a7 */ /* 0x000fe20008100405 */
[C---:B------:R-:W-:Y:S01]  /*7900*/  FMUL R8, R38.reuse, R8 ;  /* 0x0000000826087220 */ /* 0x040fe20000400000 */
[----:B------:R-:W-:Y:S01]  /*7910*/  F2FP.F16.F32.PACK_AB R80, R5, R4 ;  /* 0x000000040550723e */ /* 0x000fe200000000ff */
[C---:B------:R-:W-:Y:S01]  /*7920*/  FMUL R9, R38.reuse, R9 ;  /* 0x0000000926097220 */ /* 0x040fe20000400000 */
[----:B------:R-:W-:Y:S01]  /*7930*/  F2FP.F16.F32.PACK_AB R81, R7, R6 ;  /* 0x000000060751723e */ /* 0x000fe200000000ff */
[C---:B------:R-:W-:Y:S01]  /*7940*/  FFMA R8, R41.reuse, R45, R8 ;  /* 0x0000002d29087223 */ /* 0x040fe20000000008 */
[C---:B------:R-:W-:Y:S01]  /*7950*/  FMUL R0, R38.reuse, R10 ;  /* 0x0000000a26007220 */ /* 0x040fe20000400000 */
[C---:B------:R-:W-:Y:S01]  /*7960*/  FFMA R9, R41.reuse, R46, R9 ;  /* 0x0000002e29097223 */ /* 0x040fe20000000009 */
[C---:B------:R-:W-:Y:S01]  /*7970*/  FMUL R2, R38.reuse, R11 ;  /* 0x0000000b26027220 */ /* 0x040fe20000400000 */
[C---:B------:R-:W-:Y:S01]  /*7980*/  FMUL R3, R38.reuse, R12 ;  /* 0x0000000c26037220 */ /* 0x040fe20000400000 */
[----:B------:R-:W-:Y:S01]  /*7990*/  FFMA R0, R41, R47, R0 ;  /* 0x0000002f29007223 */ /* 0x000fe20000000000 */
[C---:B------:R-:W-:Y:S01]  /*79a0*/  FMUL R10, R38.reuse, R13 ;  /* 0x0000000d260a7220 */ /* 0x040fe20000400000 */
[----:B------:R-:W-:Y:S01]  /*79b0*/  F2FP.F16.F32.PACK_AB R82, R9, R8 ;  /* 0x000000080952723e */ /* 0x000fe200000000ff */
[C---:B------:R-:W-:Y:S01]  /*79c0*/  FFMA R2, R41.reuse, R49, R2 ;  /* 0x0000003129027223 */ /* 0x040fe20000000002 */
[C---:B------:R-:W-:Y:S01]  /*79d0*/  FFMA R3, R41.reuse, R48, R3 ;  /* 0x0000003029037223 */ /* 0x040fe20000000003 */
[C---:B------:R-:W-:Y:S01]  /*79e0*/  FFMA R10, R41.reuse, R51, R10 ;  /* 0x00000033290a7223 */ /* 0x040fe2000000000a */
[C---:B------:R-:W-:Y:S01]  /*79f0*/  FMUL R11, R38.reuse, R14 ;  /* 0x0000000e260b7220 */ /* 0x040fe20000400000 */
[C---:B------:R-:W-:Y:S01]  /*7a00*/  FMUL R15, R38.reuse, R15 ;  /* 0x0000000f260f7220 */ /* 0x040fe20000400000 */
[C---:B------:R-:W-:Y:S01]  /*7a10*/  FMUL R12, R38.reuse, R16 ;  /* 0x00000010260c7220 */ /* 0x040fe20000400000 */
[C---:B------:R-:W-:Y:S01]  /*7a20*/  FMUL R13, R38.reuse, R17 ;  /* 0x00000011260d7220 */ /* 0x040fe20000400000 */
[C---:B------:R-:W-:Y:S01]  /*7a30*/  FFMA R11, R41.reuse, R50, R11 ;  /* 0x00000032290b7223 */ /* 0x040fe2000000000b */
[C---:B------:R-:W-:Y:S01]  /*7a40*/  FMUL R14, R38.reuse, R18 ;  /* 0x00000012260e7220 */ /* 0x040fe20000400000 */
[C---:B------:R-:W-:Y:S01]  /*7a50*/  FFMA R15, R41.reuse, R52, R15 ;  /* 0x00000034290f7223 */ /* 0x040fe2000000000f */
[--C-:B------:R-:W-:Y:S02]  /*7a60*/  HADD2.F32 R57, -RZ, R64.reuse.H0_H0 ;  /* 0x20000040ff397230 */ /* 0x100fe40000004100 */
[----:B------:R-:W-:Y:S01]  /*7a70*/  FMUL R19, R38, R19 ;  /* 0x0000001326137220 */ /* 0x000fe20000400000 */
[----:B------:R-:W-:Y:S01]  /*7a80*/  F2FP.F16.F32.PACK_AB R83, R2, R0 ;  /* 0x000000000253723e */ /* 0x000fe200000000ff */
[C---:B------:R-:W-:Y:S01]  /*7a90*/  FFMA R12, R41.reuse, R53, R12 ;  /* 0x00000035290c7223 */ /* 0x040fe2000000000c */
[----:B------:R-:W-:Y:S02]  /*7aa0*/  HADD2.F32 R58, -RZ, R64.H1_H1 ;  /* 0x30000040ff3a7230 */ /* 0x000fe40000004100 */
[C---:B------:R-:W-:Y:S01]  /*7ab0*/  FMUL R16, R38.reuse, R20 ;  /* 0x0000001426107220 */ /* 0x040fe20000400000 */
[C---:B------:R-:W-:Y:S01]  /*7ac0*/  FFMA R13, R41.reuse, R54, R13 ;  /* 0x00000036290d7223 */ /* 0x040fe2000000000d */
[----:B------:R1:W-:Y:S01]  /*7ad0*/  STS.128 [R96+UR4], R80 ;  /* 0x0000005060007988 */ /* 0x0003e20008000c04 */
[--C-:B------:R-:W-:Y:S02]  /*7ae0*/  HADD2.F32 R59, -RZ, R65.reuse.H0_H0 ;  /* 0x20000041ff3b7230 */ /* 0x100fe40000004100 */
[C---:B------:R-:W-:Y:S01]  /*7af0*/  FMUL R17, R38.reuse, R21 ;  /* 0x0000001526117220 */ /* 0x040fe20000400000 */
[C---:B------:R-:W-:Y:S01]  /*7b00*/  FFMA R14, R41.reuse, R55, R14 ;  /* 0x00000037290e7223 */ /* 0x040fe2000000000e */
[----:B------:R-:W-:Y:S02]  /*7b10*/  HADD2.F32 R60, -RZ, R65.H1_H1 ;  /* 0x30000041ff3c7230 */ /* 0x000fe40000004100 */
[C---:B------:R-:W-:Y:S01]  /*7b20*/  FMUL R18, R38.reuse, R22 ;  /* 0x0000001626127220 */ /* 0x040fe20000400000 */
[C---:B------:R-:W-:Y:S01]  /*7b30*/  FFMA R19, R41.reuse, R56, R19 ;  /* 0x0000003829137223 */ /* 0x040fe20000000013 */
        /* <DEDUP_REMOVED lines=13> */
[----:B------:R-:W-:Y:S01]  /*7c10*/  FMUL R27, R38, R27 ;  /* 0x0000001b261b7220 */ /* 0x000fe20000400000 */
[----:B------:R-:W-:Y:S01]  /*7c20*/  F2FP.F16.F32.PACK_AB R104, R10, R3 ;  /* 0x000000030a68723e */ /* 0x000fe200000000ff */
[----:B------:R-:W-:Y:S01]  /*7c30*/  FFMA R20, R41, R61, R20 ;  /* 0x0000003d29147223 */ /* 0x000fe20000000014 */
[----:B------:R-:W-:Y:S01]  /*7c40*/  F2FP.F16.F32.PACK_AB R105, R15, R11 ;  /* 0x0000000b0f69723e */ /* 0x000fe200000000ff */
[----:B------:R-:W-:Y:S01]  /*7c50*/  HADD2.F32 R66, -RZ, R72.H1_H1 ;  /* 0x30000048ff427230 */ /* 0x000fe20000004100 */
[----:B------:R-:W-:Y:S01]  /*7c60*/  F2FP.F16.F32.PACK_AB R106, R13, R12 ;  /* 0x0000000c0d6a723e */ /* 0x000fe200000000ff */
[C---:B------:R-:W-:Y:S01]  /*7c70*/  FMUL R24, R38.reuse, R28 ;  /* 0x0000001c26187220 */ /* 0x040fe20000400000 */
[----:B------:R-:W-:Y:S01]  /*7c80*/  F2FP.F16.F32.PACK_AB R107, R19, R14 ;  /* 0x0000000e136b723e */ /* 0x000fe200000000ff */
[C---:B------:R-:W-:Y:S01]  /*7c90*/  FFMA R21, R41.reuse, R62, R21 ;  /* 0x0000003e29157223 */ /* 0x040fe20000000015 */
[--C-:B------:R-:W-:Y:S02]  /*7ca0*/  HADD2.F32 R67, -RZ, R73.reuse.H0_H0 ;  /* 0x20000049ff437230 */ /* 0x100fe40000004100 */
[C---:B------:R-:W-:Y:S01]  /*7cb0*/  FMUL R25, R38.reuse, R29 ;  /* 0x0000001d26197220 */ /* 0x040fe20000400000 */
[C---:B------:R-:W-:Y:S01]  /*7cc0*/  FFMA R22, R41.reuse, R63, R22 ;  /* 0x0000003f29167223 */ /* 0x040fe20000000016 */
[----:B------:R1:W-:Y:S01]  /*7cd0*/  STS.128 [R102+0x10], R104 ;  /* 0x0000106866007388 */ /* 0x0003e20000000c00 */
        /* <DEDUP_REMOVED lines=35> */
[----:B--2---:R-:W2:Y:S02]  /*7f10*/  FENCE.VIEW.ASYNC.S ;  /* 0x00000000000073c6 */ /* 0x004ea40000000000 */
[----:B--2---:R-:W-:Y:S06]  /*7f20*/  BAR.SYNC.DEFER_BLOCKING 0x1, 0x80 ;  /* 0x0042000000007b1d */ /* 0x004fec0000010000 */
[----:B------:R-:W-:Y:S05]  /*7f30*/  @P0 BRA `(.L_x_126) ;  /* 0x0000000000240947 */ /* 0x000fea0003800000 */
[----:B------:R-:W2:Y:S01]  /*7f40*/  LDCU.64 UR10, c[0x0][0x348] ;  /* 0x00006900ff0a77ac */ /* 0x000ea20008000a00 */
[----:B------:R-:W-:Y:S02]  /*7f50*/  UIADD3 UR9, UPT, UPT, UR49, 0x20, URZ ;  /* 0x0000002031097890 */ /* 0x000fe4000fffe0ff */
[----:B------:R-:W-:Y:S02]  /*7f60*/  UIADD3 UR8, UPT, UPT, UR47, 0x200, UR4 ;  /* 0x000002002f087890 */ /* 0x000fe4000fffe004 */
[----:B--2---:R-:W-:Y:S03]  /*7f70*/  UIADD3 UR6, UP0, UPT, UR10, 0x680, URZ ;  /* 0x000006800a067890 */ /* 0x004fe6000ff1e0ff */
[----:B------:R-:W-:Y:S01]  /*7f80*/  UMOV UR10, UR50 ;  /* 0x00000032000a7c82 */ /* 0x000fe20008000000 */
[----:B------:R-:W-:Y:S03]  /*7f90*/  UIADD3.X UR7, UPT, UPT, URZ, UR11, URZ, UP0, !UPT ;  /* 0x0000000bff077290 */ /* 0x000fe600087fe4ff */
[----:B------:R-:W-:Y:S06]  /*7fa0*/  UMOV UR11, UR36 ;  /* 0x00000024000b7c82 */ /* 0x000fec0008000000 */
[----:B------:R2:W-:Y:S02]  /*7fb0*/  UTMASTG.3D [UR8], [UR6] ;  /* 0x00000008060073b5 */ /* 0x0005e40008010000 */
[----:B--2---:R0:W-:Y:S02]  /*7fc0*/  UTMACMDFLUSH ;  /* 0x00000000000079b7 */ /* 0x0041e40000000000 */
.L_x_126:
[----:B------:R-:W-:Y:S05]  /*7fd0*/  BSYNC.RECONVERGENT B0 ;  /* 0x0000000000007941 */ /* 0x000fea0003800200 */
.L_x_125:
[----:B------:R-:W-:Y:S01]  /*7fe0*/  UIADD3 UR4, UPT, UPT, UR45, 0x1, URZ ;  /* 0x000000012d047890 */ /* 0x000fe2000fffe0ff */
[----:B------:R-:W-:Y:S03]  /*7ff0*/  BSSY.RECONVERGENT B0, `(.L_x_127) ;  /* 0x0000008000007945 */ /* 0x000fe60003800200 */
[----:B------:R-:W-:Y:S04]  /*8000*/  UISETP.NE.AND UP0, UPT, UR4, 0x3, UPT ;  /* 0x000000030400788c */ /* 0x000fe8000bf05270 */
[----:B------:R-:W-:Y:S02]  /*8010*/  UISETP.EQ.XOR UP1, UPT, UR44, 0x3, !UP0 ;  /* 0x000000032c00788c */ /* 0x000fe4000c722a70 */
[----:B------:R-:W-:Y:S02]  /*8020*/  USEL UR46, UR4, URZ, UP0 ;  /* 0x000000ff042e7287 */ /* 0x000fe40008000000 */
[----:B------:R-:W-:Y:S04]  /*8030*/  USEL UR5, URZ, 0x1, !UP1 ;  /* 0x00000001ff057887 */ /* 0x000fe8000c800000 */
[----:B------:R-:W-:Y:S01]  /*8040*/  ULOP3.LUT UR54, UR54, UR5, URZ, 0x3c, !UPT ;  /* 0x0000000536367292 */ /* 0x000fe2000f8e3cff */
[----:B------:R-:W-:Y:S11]  /*8050*/  @P0 BRA `(.L_x_128) ;  /* 0x0000000000040947 */ /* 0x000ff60003800000 */
[----:B------:R-:W-:Y:S04]  /*8060*/  DEPBAR.LE SB0, 0x1 ;  /* 0x000080400000791a */ /* 0x000fe80000000000 */
.L_x_128:
[----:B------:R-:W-:Y:S05]  /*8070*/  BSYNC.RECONVERGENT B0 ;  /* 0x0000000000007941 */ /* 0x000fea0003800200 */
.L_x_127:
[----:B------:R-:W-:Y:S01]  /*8080*/  BAR.SYNC.DEFER_BLOCKING 0x1, 0x80 ;  /* 0x0042000000007b1d */ /* 0x000fe20000010000 */
[----:B------:R-:W-:Y:S01]  /*8090*/  UISETP.NE.AND UP0, UPT, UR53, -0x2, UPT ;  /* 0xfffffffe3500788c */ /* 0x000fe2000bf05270 */
[----:B------:R-:W-:Y:S08]  /*80a0*/  IADD3 R0, PT, PT, R36, 0x1, RZ ;  /* 0x0000000124007810 */ /* 0x000ff00007ffe0ff */
[----:B------:R-:W-:Y:S05]  /*80b0*/  BRA.U !UP0, `(.L_x_129) ;  /* 0x0000000108287547 */ /* 0x000fea000b800000 */
[----:B------:R-:W2:Y:S01]  /*80c0*/  S2R R2, SR_CgaCtaId ;  /* 0x0000000000027919 */ /* 0x000ea20000008800 */
[----:B------:R-:W-:Y:S01]  /*80d0*/  ISETP.NE.AND P0, PT, R101, RZ, PT ;  /* 0x000000ff6500720c */ /* 0x000fe20003f05270 */
[----:B------:R-:W-:Y:S01]  /*80e0*/  IMAD.U32 R3, RZ, RZ, UR52 ;  /* 0x00000034ff037e24 */ /* 0x000fe2000f8e00ff */
[----:B------:R-:W-:Y:S04]  /*80f0*/  UIADD3 UR4, UPT, UPT, UR52, 0x1, URZ ;  /* 0x0000000134047890 */ /* 0x000fe8000fffe0ff */
[----:B------:R-:W-:Y:S04]  /*8100*/  UISETP.NE.AND UP0, UPT, UR4, 0x3, UPT ;  /* 0x000000030400788c */ /* 0x000fe8000bf05270 */
[----:B------:R-:W-:Y:S03]  /*8110*/  USEL UR52, UR4, URZ, UP0 ;  /* 0x000000ff04347287 */ /* 0x000fe60008000000 */
[----:B------:R-:W-:Y:S05]  /*8120*/  @P0 LEA R3, R3, UR47, 0x3 ;  /* 0x0000002f03030c11 */ /* 0x000fea000f8e18ff */
[----:B------:R-:W-:Y:S05]  /*8130*/  @P0 VIADD R3, R3, 0x118 ;  /* 0x0000011803030836 */ /* 0x000fea0000000000 */
[----:B--2---:R-:W-:Y:S04]  /*8140*/  @P0 PRMT R2, R2, 0x654, R3 ;  /* 0x0000065402020816 */ /* 0x004fe80000000003 */
[----:B------:R2:W-:Y:S03]  /*8150*/  @P0 SYNCS.ARRIVE.TRANS64.RED.A1T0 RZ, [R2+URZ], RZ ;  /* 0x000000ff02ff09a7 */ /* 0x0005e600081004ff */
.L_x_129:
[----:B------:R-:W-:Y:S01]  /*8160*/  R2UR UR6, R100 ;  /* 0x00000000640672ca */ /* 0x000fe200000e0000 */
[----:B------:R-:W-:Y:S01]  /*8170*/  UIADD3 UR53, UPT, UPT, UR53, 0x2, URZ ;  /* 0x0000000235357890 */ /* 0x000fe2000fffe0ff */
[----:B------:R-:W-:Y:S01]  /*8180*/  R2UR UR5, R86 ;  /* 0x00000000560572ca */ /* 0x000fe200000e0000 */
[----:B------:R-:W-:Y:S01]  /*8190*/  UMOV UR36, UR63 ;  /* 0x0000003f00247c82 */ /* 0x000fe20008000000 */
[----:B------:R-:W-:Y:S02]  /*81a0*/  R2UR UR4, R87 ;  /* 0x00000000570472ca */ /* 0x000fe400000e0000 */
[----:B------:R-:W-:Y:S02]  /*81b0*/  ISETP.NE.AND P0, PT, R90, 0x2, PT ;  /* 0x000000025a00780c */ /* 0x000fe40003f05270 */
[----:B------:R-:W-:Y:S02]  /*81c0*/  ISETP.NE.AND P1, PT, R0, 0x4, PT ;  /* 0x000000040000780c */ /* 0x000fe40003f25270 */
[----:B--2---:R-:W-:Y:S02]  /*81d0*/  SEL R2, RZ, 0x1, P0 ;  /* 0x00000001ff027807 */ /* 0x004fe40000000000 */
[----:B------:R-:W-:Y:S01]  /*81e0*/  SEL R3, RZ, 0x1, P1 ;  /* 0x00000001ff037807 */ /* 0x000fe20000800000 */
[----:B------:R-:W-:Y:S01]  /*81f0*/  UISETP.NE.AND UP0, UPT, UR6, URZ, UPT ;  /* 0x000000ff0600728c */ /* 0x000fe2000bf05270 */
[----:B------:R-:W-:Y:S01]  /*8200*/  LOP3.LUT R93, R93, R2, RZ, 0x3c, !PT ;  /* 0x000000025d5d7212 */ /* 0x000fe200078e3cff */
[----:B------:R-:W-:Y:S01]  /*8210*/  UIADD3 UR30, UPT, UPT, UR37, UR5, URZ ;  /* 0x00000005251e7290 */ /* 0x000fe2000fffe0ff */
[----:B------:R-:W-:Y:S01]  /*8220*/  LOP3.LUT R94, R94, R3, RZ, 0x3c, !PT ;  /* 0x000000035e5e7212 */ /* 0x000fe200078e3cff */
[----:B------:R-:W-:Y:S01]  /*8230*/  UIADD3 UR25, UPT, UPT, UR38, UR4, URZ ;  /* 0x0000000426197290 */ /* 0x000fe2000fffe0ff */
[----:B------:R-:W-:Y:S02]  /*8240*/  SEL R90, R90, RZ, P0 ;  /* 0x000000ff5a5a7207 */ /* 0x000fe40000000000 */
[----:B------:R-:W-:Y:S02]  /*8250*/  SEL R36, R0, RZ, P1 ;  /* 0x000000ff00247207 */ /* 0x000fe40000800000 */
[----:B------:R-:W-:Y:S07]  /*8260*/  BRA.U UP0, `(.L_x_130) ;  /* 0xffffffd500807547 */ /* 0x000fee000b83ffff */
[----:B------:R-:W-:-:S13]  /*8270*/  R2UR UR4, R88 ;  /* 0x00000000580472ca */ /* 0x000fda00000e0000 */
[----:B------:R-:W-:-:S09]  /*8280*/  UISETP.NE.AND UP0, UPT, UR4, URZ, UPT ;  /* 0x000000ff0400728c */ /* 0x000fd2000bf05270 */
[----:B------:R-:W-:Y:S05]  /*8290*/  BRA.U !UP0, `(.L_x_131) ;  /* 0x0000000108487547 */ /* 0x000fea000b800000 */
[----:B------:R-:W2:Y:S02]  /*82a0*/  LDCU.64 UR4, c[0x0][0x890] ;  /* 0x00011200ff0477ac */ /* 0x000ea40008000a00 */
[----:B--2---:R-:W-:-:S04]  /*82b0*/  UISETP.NE.U32.AND UP0, UPT, UR4, URZ, UPT ;  /* 0x000000ff0400728c */ /* 0x004fc8000bf05070 */
[----:B------:R-:W-:-:S09]  /*82c0*/  UISETP.NE.AND.EX UP0, UPT, UR5, URZ, UPT, UP0 ;  /* 0x000000ff0500728c */ /* 0x000fd2000bf05300 */
[----:B------:R-:W-:Y:S05]  /*82d0*/  BRA.U UP0, `(.L_x_132) ;  /* 0x00000001000c7547 */ /* 0x000fea000b800000 */
[----:B------:R-:W-:-:S13]  /*82e0*/  FSETP.NEU.AND P0, PT, R41, RZ, PT ;  /* 0x000000ff2900720b */ /* 0x000fda0003f0d000 */
[----:B------:R-:W-:Y:S05]  /*82f0*/  @!P0 EXIT ;  /* 0x000000000000894d */ /* 0x000fea0003800000 */
[----:B------:R-:W-:Y:S05]  /*8300*/  BRA `(.L_x_131) ;  /* 0x00000000002c7947 */ /* 0x000fea0003800000 */
.L_x_132:
[----:B------:R-:W-:Y:S01]  /*8310*/  ISETP.NE.AND P0, PT, R89, RZ, PT ;  /* 0x000000ff5900720c */ /* 0x000fe20003f05270 */
[----:B------:R-:W-:-:S12]  /*8320*/  BSSY.RECONVERGENT B0, `(.L_x_131) ;  /* 0x0000009000007945 */ /* 0x000fd80003800200 */
[----:B------:R-:W-:Y:S05]  /*8330*/  @P0 BRA `(.L_x_133) ;  /* 0x0000000000140947 */ /* 0x000fea0003800000 */
[----:B------:R-:W2:Y:S02]  /*8340*/  LDCU.64 UR4, c[0x0][0x888] ;  /* 0x00011100ff0477ac */ /* 0x000ea40008000a00 */
[----:B--2---:R-:W-:-:S04]  /*8350*/  ISETP.NE.U32.AND P0, PT, RZ, UR4, PT ;  /* 0x00000004ff007c0c */ /* 0x004fc8000bf05070 */
[----:B------:R-:W-:-:S13]  /*8360*/  ISETP.NE.AND.EX P0, PT, RZ, UR5, PT, P0 ;  /* 0x00000005ff007c0c */ /* 0x000fda000bf05300 */
[----:B------:R-:W-:Y:S05]  /*8370*/  @!P0 EXIT ;  /* 0x000000000000894d */ /* 0x000fea0003800000 */
[----:B------:R-:W-:Y:S05]  /*8380*/  BRA `(.L_x_134) ;  /* 0x0000000000087947 */ /* 0x000fea0003800000 */
.L_x_133:
[----:B------:R-:W-:-:S13]  /*8390*/  FSETP.NEU.AND P0, PT, R41, RZ, PT ;  /* 0x000000ff2900720b */ /* 0x000fda0003f0d000 */
[----:B------:R-:W-:Y:S05]  /*83a0*/  @!P0 EXIT ;  /* 0x000000000000894d */ /* 0x000fea0003800000 */
.L_x_134:
[----:B------:R-:W-:Y:S05]  /*83b0*/  BSYNC.RECONVERGENT B0 ;  /* 0x0000000000007941 */ /* 0x000fea0003800200 */
.L_x_131:
[----:B------:R-:W2:Y:S01]  /*83c0*/  S2UR UR5, SR_CgaCtaId ;  /* 0x00000000000579c3 */ /* 0x000ea20000008800 */
[----:B------:R-:W-:Y:S01]  /*83d0*/  ULEA UR4, UR52, UR47, 0x3 ;  /* 0x0000002f34047291 */ /* 0x000fe2000f8e18ff */
[----:B------:R-:W-:-:S04]  /*83e0*/  DEPBAR.LE SB0, 0x0 ;  /* 0x000080000000791a */ /* 0x000fc80000000000 */
[----:B------:R-:W-:-:S04]  /*83f0*/  UIADD3 UR4, UPT, UPT, UR4, 0x118, URZ ;  /* 0x0000011804047890 */ /* 0x000fc8000fffe0ff */
[----:B--2---:R-:W-:-:S09]  /*8400*/  UPRMT UR4, UR5, 0x654, UR4 ;  /* 0x0000065405047896 */ /* 0x004fd20008000004 */
[----:B------:R-:W-:Y:S01]  /*8410*/  SYNCS.ARRIVE.TRANS64.RED.A1T0 RZ, [UR4], RZ ;  /* 0x000000ffffff79a7 */ /* 0x000fe20008100404 */
[----:B------:R-:W-:Y:S05]  /*8420*/  EXIT ;  /* 0x000000000000794d */ /* 0x000fea0003800000 */
.L_x_25:
[----:B--2---:R2:W3:Y:S02]  /*8430*/  SYNCS.PHASECHK.TRANS64.TRYWAIT P0, [R0+URZ+0x1b0], R3 ;  /* 0x0001b003000075a7 */ /* 0x0044e400080011ff */
[----:B---3--:R-:W-:Y:S05]  /*8440*/  @!P0 NANOSLEEP.SYNCS 0x989680 ;  /* 0x009896800000895d */ /* 0x008fea0003900000 */
[----:B------:R-:W3:Y:S02]  /*8450*/  @!P0 SYNCS.PHASECHK.TRANS64 P0, [R0+URZ+0x1b0], R3 ;  /* 0x0001b003000085a7 */ /* 0x000ee400080010ff */
[----:B---3--:R-:W-:Y:S05]  /*8460*/  @!P0 BRA `(.L_x_25) ;  /* 0xfffffffc00f08947 */ /* 0x008fea000383ffff */
[----:B------:R-:W-:Y:S05]  /*8470*/  BRA `(.L_x_135) ;  /* 0xffffff9400847947 */ /* 0x000fea000383ffff */
.L_x_28:
[----:B--2---:R-:W-:-:S07]  /*8480*/  MOV R0, UR33 ;  /* 0x0000002100007c02 */ /* 0x004fce0008000f00 */
.L_x_136:
[----:B--2---:R2:W3:Y:S02]  /*8490*/  SYNCS.PHASECHK.TRANS64.TRYWAIT P0, [R0+URZ+0x80], R3 ;  /* 0x00008003000075a7 */ /* 0x0044e400080011ff */
[----:B---3--:R-:W-:Y:S05]  /*84a0*/  @!P0 NANOSLEEP.SYNCS 0x989680 ;  /* 0x009896800000895d */ /* 0x008fea0003900000 */
[----:B------:R-:W3:Y:S02]  /*84b0*/  @!P0 SYNCS.PHASECHK.TRANS64 P0, [R0+URZ+0x80], R3 ;  /* 0x00008003000085a7 */ /* 0x000ee400080010ff */
[----:B---3--:R-:W-:Y:S05]  /*84c0*/  @!P0 BRA `(.L_x_136) ;  /* 0xfffffffc00f08947 */ /* 0x008fea000383ffff */
[----:B------:R-:W-:Y:S05]  /*84d0*/  BRA `(.L_x_27) ;  /* 0xffffff9400c47947 */ /* 0x000fea000383ffff */
.L_x_35:
[----:B-1----:R-:W-:-:S07]  /*84e0*/  MOV R0, UR17 ;  /* 0x0000001100007c02 */ /* 0x002fce0008000f00 */
.L_x_137:
[----:B-1----:R1:W2:Y:S02]  /*84f0*/  SYNCS.PHASECHK.TRANS64.TRYWAIT P0, [R0+URZ+0x80], R3 ;  /* 0x00008003000075a7 */ /* 0x0022a400080011ff */
[----:B--2---:R-:W-:Y:S05]  /*8500*/  @!P0 NANOSLEEP.SYNCS 0x989680 ;  /* 0x009896800000895d */ /* 0x004fea0003900000 */
[----:B------:R-:W2:Y:S02]  /*8510*/  @!P0 SYNCS.PHASECHK.TRANS64 P0, [R0+URZ+0x80], R3 ;  /* 0x00008003000085a7 */ /* 0x000ea400080010ff */
[----:B--2---:R-:W-:Y:S05]  /*8520*/  @!P0 BRA `(.L_x_137) ;  /* 0xfffffffc00f08947 */ /* 0x004fea000383ffff */
[----:B------:R-:W-:Y:S05]  /*8530*/  BRA `(.L_x_34) ;  /* 0xffffff9800847947 */ /* 0x000fea000383ffff */
.L_x_40:
[----:B-1----:R1:W2:Y:S02]  /*8540*/  SYNCS.PHASECHK.TRANS64.TRYWAIT P0, [R3+URZ+0x140], R0 ;  /* 0x00014000030075a7 */ /* 0x0022a400080011ff */
[----:B--2---:R-:W-:Y:S05]  /*8550*/  @!P0 NANOSLEEP.SYNCS 0x989680 ;  /* 0x009896800000895d */ /* 0x004fea0003900000 */
[----:B------:R-:W2:Y:S02]  /*8560*/  @!P0 SYNCS.PHASECHK.TRANS64 P0, [R3+URZ+0x140], R0 ;  /* 0x00014000030085a7 */ /* 0x000ea400080010ff */
[----:B--2---:R-:W-:Y:S05]  /*8570*/  @!P0 BRA `(.L_x_40) ;  /* 0xfffffffc00f08947 */ /* 0x004fea000383ffff */
[----:B------:R-:W-:Y:S05]  /*8580*/  BRA `(.L_x_138) ;  /* 0xffffff9c00247947 */ /* 0x000fea000383ffff */
.L_x_44:
[----:B-1----:R-:W-:-:S07]  /*8590*/  MOV R0, UR4 ;  /* 0x0000000400007c02 */ /* 0x002fce0008000f00 */
.L_x_139:
[----:B-1----:R1:W2:Y:S02]  /*85a0*/  SYNCS.PHASECHK.TRANS64.TRYWAIT P0, [R0+URZ], R3 ;  /* 0x00000003000075a7 */ /* 0x0022a400080011ff */
[----:B--2---:R-:W-:Y:S05]  /*85b0*/  @!P0 NANOSLEEP.SYNCS 0x989680 ;  /* 0x009896800000895d */ /* 0x004fea0003900000 */
[----:B------:R-:W2:Y:S02]  /*85c0*/  @!P0 SYNCS.PHASECHK.TRANS64 P0, [R0+URZ], R3 ;  /* 0x00000003000085a7 */ /* 0x000ea400080010ff */
[----:B--2---:R-:W-:Y:S05]  /*85d0*/  @!P0 BRA `(.L_x_139) ;  /* 0xfffffffc00f08947 */ /* 0x004fea000383ffff */
[----:B------:R-:W-:Y:S05]  /*85e0*/  BRA `(.L_x_140) ;  /* 0xffffffa000d07947 */ /* 0x000fea000383ffff */
.L_x_45:
[----:B------:R-:W-:-:S07]  /*85f0*/  MOV R0, UR5 ;  /* 0x0000000500007c02 */ /* 0x000fce0008000f00 */
.L_x_141:
[----:B-1----:R1:W2:Y:S02]  /*8600*/  SYNCS.PHASECHK.TRANS64.TRYWAIT P0, [R0+URZ], R3 ;  /* 0x00000003000075a7 */ /* 0x0022a400080011ff */
[----:B--2---:R-:W-:Y:S05]  /*8610*/  @!P0 NANOSLEEP.SYNCS 0x989680 ;  /* 0x009896800000895d */ /* 0x004fea0003900000 */
[----:B------:R-:W2:Y:S02]  /*8620*/  @!P0 SYNCS.PHASECHK.TRANS64 P0, [R0+URZ], R3 ;  /* 0x00000003000085a7 */ /* 0x000ea400080010ff */
[----:B--2---:R-:W-:Y:S05]  /*8630*/  @!P0 BRA `(.L_x_141) ;  /* 0xfffffffc00f08947 */ /* 0x004fea000383ffff */
[----:B------:R-:W-:Y:S05]  /*8640*/  BRA `(.L_x_142) ;  /* 0xffffffa000dc7947 */ /* 0x000fea000383ffff */
.L_x_46:
[----:B------:R-:W-:-:S07]  /*8650*/  MOV R0, UR5 ;  /* 0x0000000500007c02 */ /* 0x000fce0008000f00 */
.L_x_143:
[----:B-1----:R1:W2:Y:S02]  /*8660*/  SYNCS.PHASECHK.TRANS64.TRYWAIT P0, [R0+URZ], R3 ;  /* 0x00000003000075a7 */ /* 0x0022a400080011ff */
[----:B--2---:R-:W-:Y:S05]  /*8670*/  @!P0 NANOSLEEP.SYNCS 0x989680 ;  /* 0x009896800000895d */ /* 0x004fea0003900000 */
[----:B------:R-:W2:Y:S02]  /*8680*/  @!P0 SYNCS.PHASECHK.TRANS64 P0, [R0+URZ], R3 ;  /* 0x00000003000085a7 */ /* 0x000ea400080010ff */
[----:B--2---:R-:W-:Y:S05]  /*8690*/  @!P0 BRA `(.L_x_143) ;  /* 0xfffffffc00f08947 */ /* 0x004fea000383ffff */
[----:B------:R-:W-:Y:S05]  /*86a0*/  BRA `(.L_x_144) ;  /* 0xffffffa000e87947 */ /* 0x000fea000383ffff */
.L_x_47:
[----:B------:R-:W-:-:S07]  /*86b0*/  MOV R0, UR5 ;  /* 0x0000000500007c02 */ /* 0x000fce0008000f00 */
.L_x_145:
[----:B-1----:R1:W2:Y:S02]  /*86c0*/  SYNCS.PHASECHK.TRANS64.TRYWAIT P0, [R0+URZ], R3 ;  /* 0x00000003000075a7 */ /* 0x0022a400080011ff */
[----:B--2---:R-:W-:Y:S05]  /*86d0*/  @!P0 NANOSLEEP.SYNCS 0x989680 ;  /* 0x009896800000895d */ /* 0x004fea0003900000 */
[----:B------:R-:W2:Y:S02]  /*86e0*/  @!P0 SYNCS.PHASECHK.TRANS64 P0, [R0+URZ], R3 ;  /* 0x00000003000085a7 */ /* 0x000ea400080010ff */
[----:B--2---:R-:W-:Y:S05]  /*86f0*/  @!P0 BRA `(.L_x_145) ;  /* 0xfffffffc00f08947 */ /* 0x004fea000383ffff */
[----:B------:R-:W-:Y:S05]  /*8700*/  BRA `(.L_x_146) ;  /* 0xffffffa000f47947 */ /* 0x000fea000383ffff */
.L_x_48:
[----:B------:R-:W-:-:S07]  /*8710*/  MOV R0, UR5 ;  /* 0x0000000500007c02 */ /* 0x000fce0008000f00 */
.L_x_147:
[----:B-1----:R1:W2:Y:S02]  /*8720*/  SYNCS.PHASECHK.TRANS64.TRYWAIT P0, [R0+URZ], R3 ;  /* 0x00000003000075a7 */ /* 0x0022a400080011ff */
[----:B--2---:R-:W-:Y:S05]  /*8730*/  @!P0 NANOSLEEP.SYNCS 0x989680 ;  /* 0x009896800000895d */ /* 0x004fea0003900000 */
[----:B------:R-:W2:Y:S02]  /*8740*/  @!P0 SYNCS.PHASECHK.TRANS64 P0, [R0+URZ], R3 ;  /* 0x00000003000085a7 */ /* 0x000ea400080010ff */
[----:B--2---:R-:W-:Y:S05]  /*8750*/  @!P0 BRA `(.L_x_147) ;  /* 0xfffffffc00f08947 */ /* 0x004fea000383ffff */
[----:B------:R-:W-:Y:S05]  /*8760*/  BRA `(.L_x_148) ;  /* 0xffffffa400007947 */ /* 0x000fea000383ffff */
.L_x_49:
[----:B------:R-:W-:-:S07]  /*8770*/  MOV R0, UR5 ;  /* 0x0000000500007c02 */ /* 0x000fce0008000f00 */
.L_x_149:
[----:B-1----:R1:W2:Y:S02]  /*8780*/  SYNCS.PHASECHK.TRANS64.TRYWAIT P0, [R0+URZ], R3 ;  /* 0x00000003000075a7 */ /* 0x0022a400080011ff */
[----:B--2---:R-:W-:Y:S05]  /*8790*/  @!P0 NANOSLEEP.SYNCS 0x989680 ;  /* 0x009896800000895d */ /* 0x004fea0003900000 */
[----:B------:R-:W2:Y:S02]  /*87a0*/  @!P0 SYNCS.PHASECHK.TRANS64 P0, [R0+URZ], R3 ;  /* 0x00000003000085a7 */ /* 0x000ea400080010ff */
[----:B--2---:R-:W-:Y:S05]  /*87b0*/  @!P0 BRA `(.L_x_149) ;  /* 0xfffffffc00f08947 */ /* 0x004fea000383ffff */
[----:B------:R-:W-:Y:S05]  /*87c0*/  BRA `(.L_x_150) ;  /* 0xffffffa4000c7947 */ /* 0x000fea000383ffff */
.L_x_50:
[----:B------:R-:W-:-:S07]  /*87d0*/  MOV R0, UR5 ;  /* 0x0000000500007c02 */ /* 0x000fce0008000f00 */
.L_x_151:
[----:B-1----:R1:W2:Y:S02]  /*87e0*/  SYNCS.PHASECHK.TRANS64.TRYWAIT P0, [R0+URZ], R3 ;  /* 0x00000003000075a7 */ /* 0x0022a400080011ff */
[----:B--2---:R-:W-:Y:S05]  /*87f0*/  @!P0 NANOSLEEP.SYNCS 0x989680 ;  /* 0x009896800000895d */ /* 0x004fea0003900000 */
[----:B------:R-:W2:Y:S02]  /*8800*/  @!P0 SYNCS.PHASECHK.TRANS64 P0, [R0+URZ], R3 ;  /* 0x00000003000085a7 */ /* 0x000ea400080010ff */
[----:B--2---:R-:W-:Y:S05]  /*8810*/  @!P0 BRA `(.L_x_151) ;  /* 0xfffffffc00f08947 */ /* 0x004fea000383ffff */
[----:B------:R-:W-:Y:S05]  /*8820*/  BRA `(.L_x_152) ;  /* 0xffffffa400187947 */ /* 0x000fea000383ffff */
.L_x_51:
[----:B------:R-:W-:-:S07]  /*8830*/  MOV R0, UR5 ;  /* 0x0000000500007c02 */ /* 0x000fce0008000f00 */
.L_x_153:
[----:B-1----:R1:W2:Y:S02]  /*8840*/  SYNCS.PHASECHK.TRANS64.TRYWAIT P0, [R0+URZ], R3 ;  /* 0x00000003000075a7 */ /* 0x0022a400080011ff */
[----:B--2---:R-:W-:Y:S05]  /*8850*/  @!P0 NANOSLEEP.SYNCS 0x989680 ;  /* 0x009896800000895d */ /* 0x004fea0003900000 */
[----:B------:R-:W2:Y:S02]  /*8860*/  @!P0 SYNCS.PHASECHK.TRANS64 P0, [R0+URZ], R3 ;  /* 0x00000003000085a7 */ /* 0x000ea400080010ff */
[----:B--2---:R-:W-:Y:S05]  /*8870*/  @!P0 BRA `(.L_x_153) ;  /* 0xfffffffc00f08947 */ /* 0x004fea000383ffff */
[----:B------:R-:W-:Y:S05]  /*8880*/  BRA `(.L_x_154) ;  /* 0xffffffa400247947 */ /* 0x000fea000383ffff */
.L_x_52:
[----:B------:R-:W-:-:S07]  /*8890*/  MOV R0, UR5 ;  /* 0x0000000500007c02 */ /* 0x000fce0008000f00 */
.L_x_155:
[----:B-1----:R1:W2:Y:S02]  /*88a0*/  SYNCS.PHASECHK.TRANS64.TRYWAIT P0, [R0+URZ], R3 ;  /* 0x00000003000075a7 */ /* 0x0022a400080011ff */
[----:B--2---:R-:W-:Y:S05]  /*88b0*/  @!P0 NANOSLEEP.SYNCS 0x989680 ;  /* 0x009896800000895d */ /* 0x004fea0003900000 */
[----:B------:R-:W2:Y:S02]  /*88c0*/  @!P0 SYNCS.PHASECHK.TRANS64 P0, [R0+URZ], R3 ;  /* 0x00000003000085a7 */ /* 0x000ea400080010ff */
[----:B--2---:R-:W-:Y:S05]  /*88d0*/  @!P0 BRA `(.L_x_155) ;  /* 0xfffffffc00f08947 */ /* 0x004fea000383ffff */
[----:B------:R-:W-:Y:S05]  /*88e0*/  BRA `(.L_x_156) ;  /* 0xffffffa400307947 */ /* 0x000fea000383ffff */
.L_x_53:
[----:B------:R-:W-:-:S07]  /*88f0*/  MOV R0, UR5 ;  /* 0x0000000500007c02 */ /* 0x000fce0008000f00 */
.L_x_157:
[----:B-1----:R1:W2:Y:S02]  /*8900*/  SYNCS.PHASECHK.TRANS64.TRYWAIT P0, [R0+URZ], R3 ;  /* 0x00000003000075a7 */ /* 0x0022a400080011ff */
[----:B--2---:R-:W-:Y:S05]  /*8910*/  @!P0 NANOSLEEP.SYNCS 0x989680 ;  /* 0x009896800000895d */ /* 0x004fea0003900000 */
[----:B------:R-:W2:Y:S02]  /*8920*/  @!P0 SYNCS.PHASECHK.TRANS64 P0, [R0+URZ], R3 ;  /* 0x00000003000085a7 */ /* 0x000ea400080010ff */
[----:B--2---:R-:W-:Y:S05]  /*8930*/  @!P0 BRA `(.L_x_157) ;  /* 0xfffffffc00f08947 */ /* 0x004fea000383ffff */
[----:B------:R-:W-:Y:S05]  /*8940*/  BRA `(.L_x_158) ;  /* 0xffffffa4003c7947 */ /* 0x000fea000383ffff */
.L_x_54:
[----:B------:R-:W-:-:S07]  /*8950*/  MOV R0, UR5 ;  /* 0x0000000500007c02 */ /* 0x000fce0008000f00 */
.L_x_159:
[----:B-1----:R1:W2:Y:S02]  /*8960*/  SYNCS.PHASECHK.TRANS64.TRYWAIT P0, [R0+URZ], R3 ;  /* 0x00000003000075a7 */ /* 0x0022a400080011ff */
[----:B--2---:R-:W-:Y:S05]  /*8970*/  @!P0 NANOSLEEP.SYNCS 0x989680 ;  /* 0x009896800000895d */ /* 0x004fea0003900000 */
[----:B------:R-:W2:Y:S02]  /*8980*/  @!P0 SYNCS.PHASECHK.TRANS64 P0, [R0+URZ], R3 ;  /* 0x00000003000085a7 */ /* 0x000ea400080010ff */
[----:B--2---:R-:W-:Y:S05]  /*8990*/  @!P0 BRA `(.L_x_159) ;  /* 0xfffffffc00f08947 */ /* 0x004fea000383ffff */
[----:B------:R-:W-:Y:S05]  /*89a0*/  BRA `(.L_x_160) ;  /* 0xffffffa400487947 */ /* 0x000fea000383ffff */
.L_x_55:
[----:B------:R-:W-:-:S07]  /*89b0*/  MOV R0, UR5 ;  /* 0x0000000500007c02 */ /* 0x000fce0008000f00 */
.L_x_161:
[----:B-1----:R1:W2:Y:S02]  /*89c0*/  SYNCS.PHASECHK.TRANS64.TRYWAIT P0, [R0+URZ], R3 ;  /* 0x00000003000075a7 */ /* 0x0022a400080011ff */
[----:B--2---:R-:W-:Y:S05]  /*89d0*/  @!P0 NANOSLEEP.SYNCS 0x989680 ;  /* 0x009896800000895d */ /* 0x004fea0003900000 */
[----:B------:R-:W2:Y:S02]  /*89e0*/  @!P0 SYNCS.PHASECHK.TRANS64 P0, [R0+URZ], R3 ;  /* 0x00000003000085a7 */ /* 0x000ea400080010ff */
[----:B--2---:R-:W-:Y:S05]  /*89f0*/  @!P0 BRA `(.L_x_161) ;  /* 0xfffffffc00f08947 */ /* 0x004fea000383ffff */
[----:B------:R-:W-:Y:S05]  /*8a00*/  BRA `(.L_x_162) ;  /* 0xffffffa400547947 */ /* 0x000fea000383ffff */
.L_x_56:
[----:B------:R-:W-:-:S07]  /*8a10*/  MOV R0, UR5 ;  /* 0x0000000500007c02 */ /* 0x000fce0008000f00 */
.L_x_163:
[----:B-1----:R1:W2:Y:S02]  /*8a20*/  SYNCS.PHASECHK.TRANS64.TRYWAIT P0, [R0+URZ], R3 ;  /* 0x00000003000075a7 */ /* 0x0022a400080011ff */
[----:B--2---:R-:W-:Y:S05]  /*8a30*/  @!P0 NANOSLEEP.SYNCS 0x989680 ;  /* 0x009896800000895d */ /* 0x004fea0003900000 */
[----:B------:R-:W2:Y:S02]  /*8a40*/  @!P0 SYNCS.PHASECHK.TRANS64 P0, [R0+URZ], R3 ;  /* 0x00000003000085a7 */ /* 0x000ea400080010ff */
[----:B--2---:R-:W-:Y:S05]  /*8a50*/  @!P0 BRA `(.L_x_163) ;  /* 0xfffffffc00f08947 */ /* 0x004fea000383ffff */
[----:B------:R-:W-:Y:S05]  /*8a60*/  BRA `(.L_x_164) ;  /* 0xffffffa400607947 */ /* 0x000fea000383ffff */
.L_x_57:
[----:B------:R-:W-:-:S07]  /*8a70*/  MOV R0, UR5 ;  /* 0x0000000500007c02 */ /* 0x000fce0008000f00 */
.L_x_165:
[----:B-1----:R1:W2:Y:S02]  /*8a80*/  SYNCS.PHASECHK.TRANS64.TRYWAIT P0, [R0+URZ], R3 ;  /* 0x00000003000075a7 */ /* 0x0022a400080011ff */
[----:B--2---:R-:W-:Y:S05]  /*8a90*/  @!P0 NANOSLEEP.SYNCS 0x989680 ;  /* 0x009896800000895d */ /* 0x004fea0003900000 */
[----:B------:R-:W2:Y:S02]  /*8aa0*/  @!P0 SYNCS.PHASECHK.TRANS64 P0, [R0+URZ], R3 ;  /* 0x00000003000085a7 */ /* 0x000ea400080010ff */
[----:B--2---:R-:W-:Y:S05]  /*8ab0*/  @!P0 BRA `(.L_x_165) ;  /* 0xfffffffc00f08947 */ /* 0x004fea000383ffff */
[----:B------:R-:W-:Y:S05]  /*8ac0*/  BRA `(.L_x_166) ;  /* 0xffffffa4006c7947 */ /* 0x000fea000383ffff */
.L_x_58:
[----:B------:R-:W-:-:S07]  /*8ad0*/  MOV R0, UR5 ;  /* 0x0000000500007c02 */ /* 0x000fce0008000f00 */
.L_x_167:
[----:B-1----:R1:W2:Y:S02]  /*8ae0*/  SYNCS.PHASECHK.TRANS64.TRYWAIT P0, [R0+URZ], R3 ;  /* 0x00000003000075a7 */ /* 0x0022a400080011ff */
[----:B--2---:R-:W-:Y:S05]  /*8af0*/  @!P0 NANOSLEEP.SYNCS 0x989680 ;  /* 0x009896800000895d */ /* 0x004fea0003900000 */
[----:B------:R-:W2:Y:S02]  /*8b00*/  @!P0 SYNCS.PHASECHK.TRANS64 P0, [R0+URZ], R3 ;  /* 0x00000003000085a7 */ /* 0x000ea400080010ff */
[----:B--2---:R-:W-:Y:S05]  /*8b10*/  @!P0 BRA `(.L_x_167) ;  /* 0xfffffffc00f08947 */ /* 0x004fea000383ffff */
[----:B------:R-:W-:Y:S05]  /*8b20*/  BRA `(.L_x_168) ;  /* 0xffffffa400787947 */ /* 0x000fea000383ffff */
.L_x_61:
[----:B-1----:R1:W2:Y:S02]  /*8b30*/  SYNCS.PHASECHK.TRANS64.TRYWAIT P0, [R2+URZ+0x1a0], R5 ;  /* 0x0001a005020075a7 */ /* 0x0022a400080011ff */
[----:B--2---:R-:W-:Y:S05]  /*8b40*/  @!P0 NANOSLEEP.SYNCS 0x989680 ;  /* 0x009896800000895d */ /* 0x004fea0003900000 */
[----:B------:R-:W2:Y:S02]  /*8b50*/  @!P0 SYNCS.PHASECHK.TRANS64 P0, [R2+URZ+0x1a0], R5 ;  /* 0x0001a005020085a7 */ /* 0x000ea400080010ff */
[----:B--2---:R-:W-:Y:S05]  /*8b60*/  @!P0 BRA `(.L_x_61) ;  /* 0xfffffffc00f08947 */ /* 0x004fea000383ffff */
[----:B------:R-:W-:Y:S05]  /*8b70*/  BRA `(.L_x_169) ;  /* 0xffffffa400dc7947 */ /* 0x000fea000383ffff */
.L_x_62:
[----:B------:R-:W-:-:S07]  /*8b80*/  MOV R2, UR4 ;  /* 0x0000000400027c02 */ /* 0x000fce0008000f00 */
.L_x_170:
[----:B-1----:R1:W2:Y:S02]  /*8b90*/  SYNCS.PHASECHK.TRANS64.TRYWAIT P0, [R2+URZ+0x150], R5 ;  /* 0x00015005020075a7 */ /* 0x0022a400080011ff */
[----:B--2---:R-:W-:Y:S05]  /*8ba0*/  @!P0 NANOSLEEP.SYNCS 0x989680 ;  /* 0x009896800000895d */ /* 0x004fea0003900000 */
[----:B------:R-:W2:Y:S02]  /*8bb0*/  @!P0 SYNCS.PHASECHK.TRANS64 P0, [R2+URZ+0x150], R5 ;  /* 0x00015005020085a7 */ /* 0x000ea400080010ff */
[----:B--2---:R-:W-:Y:S05]  /*8bc0*/  @!P0 BRA `(.L_x_170) ;  /* 0xfffffffc00f08947 */ /* 0x004fea000383ffff */
[----:B------:R-:W-:Y:S05]  /*8bd0*/  BRA `(.L_x_171) ;  /* 0xffffffa400ec7947 */ /* 0x000fea000383ffff */
.L_x_63:
[----:B-1----:R1:W2:Y:S02]  /*8be0*/  SYNCS.PHASECHK.TRANS64.TRYWAIT P1, [R2+URZ+0x140], R5 ;  /* 0x00014005020075a7 */ /* 0x0022a400080211ff */
[----:B--2---:R-:W-:Y:S05]  /*8bf0*/  @!P1 NANOSLEEP.SYNCS 0x989680 ;  /* 0x009896800000995d */ /* 0x004fea0003900000 */
[----:B------:R-:W2:Y:S02]  /*8c00*/  @!P1 SYNCS.PHASECHK.TRANS64 P1, [R2+URZ+0x140], R5 ;  /* 0x00014005020095a7 */ /* 0x000ea400080210ff */
[----:B--2---:R-:W-:Y:S05]  /*8c10*/  @!P1 BRA `(.L_x_63) ;  /* 0xfffffffc00f09947 */ /* 0x004fea000383ffff */
[----:B------:R-:W-:Y:S05]  /*8c20*/  BRA `(.L_x_172) ;  /* 0xffffffa8001c7947 */ /* 0x000fea000383ffff */
.L_x_66:
[----:B------:R-:W-:-:S07]  /*8c30*/  MOV R0, UR4 ;  /* 0x0000000400007c02 */ /* 0x000fce0008000f00 */
.L_x_173:
[----:B-1----:R1:W2:Y:S02]  /*8c40*/  SYNCS.PHASECHK.TRANS64.TRYWAIT P0, [R0+URZ+0x150], R3 ;  /* 0x00015003000075a7 */ /* 0x0022a400080011ff */
[----:B--2---:R-:W-:Y:S05]  /*8c50*/  @!P0 NANOSLEEP.SYNCS 0x989680 ;  /* 0x009896800000895d */ /* 0x004fea0003900000 */
[----:B------:R-:W2:Y:S02]  /*8c60*/  @!P0 SYNCS.PHASECHK.TRANS64 P0, [R0+URZ+0x150], R3 ;  /* 0x00015003000085a7 */ /* 0x000ea400080010ff */
[----:B--2---:R-:W-:Y:S05]  /*8c70*/  @!P0 BRA `(.L_x_173) ;  /* 0xfffffffc00f08947 */ /* 0x004fea000383ffff */
[----:B------:R-:W-:Y:S05]  /*8c80*/  BRA `(.L_x_65) ;  /* 0xffffffa800707947 */ /* 0x000fea000383ffff */
.L_x_73:
[----:B-1----:R1:W2:Y:S02]  /*8c90*/  SYNCS.PHASECHK.TRANS64.TRYWAIT P1, [R0+URZ+0x140], R5 ;  /* 0x00014005000075a7 */ /* 0x0022a400080211ff */
[----:B--2---:R-:W-:Y:S05]  /*8ca0*/  @!P1 NANOSLEEP.SYNCS 0x989680 ;  /* 0x009896800000995d */ /* 0x004fea0003900000 */
[----:B------:R-:W2:Y:S02]  /*8cb0*/  @!P1 SYNCS.PHASECHK.TRANS64 P1, [R0+URZ+0x140], R5 ;  /* 0x00014005000095a7 */ /* 0x000ea400080210ff */
[----:B--2---:R-:W-:Y:S05]  /*8cc0*/  @!P1 BRA `(.L_x_73) ;  /* 0xfffffffc00f09947 */ /* 0x004fea000383ffff */
[----:B------:R-:W-:Y:S05]  /*8cd0*/  BRA `(.L_x_174) ;  /* 0xffffffac00d87947 */ /* 0x000fea000383ffff */
.L_x_74:
[----:B------:R-:W-:-:S07]  /*8ce0*/  MOV R3, UR22 ;  /* 0x0000001600037c02 */ /* 0x000fce0008000f00 */
.L_x_175:
[----:B-1----:R1:W2:Y:S02]  /*8cf0*/  SYNCS.PHASECHK.TRANS64.TRYWAIT P0, [R3+URZ+0x180], R0 ;  /* 0x00018000030075a7 */ /* 0x0022a400080011ff */
[----:B--2---:R-:W-:Y:S05]  /*8d00*/  @!P0 NANOSLEEP.SYNCS 0x989680 ;  /* 0x009896800000895d */ /* 0x004fea0003900000 */
[----:B------:R-:W2:Y:S02]  /*8d10*/  @!P0 SYNCS.PHASECHK.TRANS64 P0, [R3+URZ+0x180], R0 ;  /* 0x00018000030085a7 */ /* 0x000ea400080010ff */
[----:B--2---:R-:W-:Y:S05]  /*8d20*/  @!P0 BRA `(.L_x_175) ;  /* 0xfffffffc00f08947 */ /* 0x004fea000383ffff */
[----:B------:R-:W-:Y:S05]  /*8d30*/  BRA `(.L_x_176) ;  /* 0xffffffb000107947 */ /* 0x000fea000383ffff */
.L_x_77:
[----:B------:R-:W-:Y:S07]  /*8d40*/  MOV R0, UR5 ;  /* 0x0000000500007c02 */ /* 0x000fee0008000f00 */
.L_x_177:
[----:B-1----:R1:W2:Y:S02]  /*8d50*/  SYNCS.PHASECHK.TRANS64.TRYWAIT P0, [R0+URZ], R3 ;  /* 0x00000003000075a7 */ /* 0x0022a400080011ff */
[----:B--2---:R-:W-:Y:S05]  /*8d60*/  @!P0 NANOSLEEP.SYNCS 0x989680 ;  /* 0x009896800000895d */ /* 0x004fea0003900000 */
[----:B------:R-:W2:Y:S02]  /*8d70*/  @!P0 SYNCS.PHASECHK.TRANS64 P0, [R0+URZ], R3 ;  /* 0x00000003000085a7 */ /* 0x000ea400080010ff */
[----:B--2---:R-:W-:Y:S05]  /*8d80*/  @!P0 BRA `(.L_x_177) ;  /* 0xfffffffc00f08947 */ /* 0x004fea000383ffff */
[----:B------:R-:W-:Y:S05]  /*8d90*/  BRA `(.L_x_76) ;  /* 0xffffffb0002c7947 */ /* 0x000fea000383ffff */
.L_x_80:
[----:B------:R-:W-:-:S07]  /*8da0*/  MOV R0, UR4 ;  /* 0x0000000400007c02 */ /* 0x000fce0008000f00 */
.L_x_178:
[----:B--2---:R2:W4:Y:S02]  /*8db0*/  SYNCS.PHASECHK.TRANS64.TRYWAIT P0, [R0+URZ], R3 ;  /* 0x00000003000075a7 */ /* 0x00452400080011ff */
[----:B----4-:R-:W-:Y:S05]  /*8dc0*/  @!P0 NANOSLEEP.SYNCS 0x989680 ;  /* 0x009896800000895d */ /* 0x010fea0003900000 */
[----:B------:R-:W4:Y:S02]  /*8dd0*/  @!P0 SYNCS.PHASECHK.TRANS64 P0, [R0+URZ], R3 ;  /* 0x00000003000085a7 */ /* 0x000f2400080010ff */
[----:B----4-:R-:W-:Y:S05]  /*8de0*/  @!P0 BRA `(.L_x_178) ;  /* 0xfffffffc00f08947 */ /* 0x010fea000383ffff */
[----:B------:R-:W-:Y:S05]  /*8df0*/  BRA `(.L_x_179) ;  /* 0xffffffb000e07947 */ /* 0x000fea000383ffff */
.L_x_81:
[----:B------:R-:W-:-:S07]  /*8e00*/  MOV R0, UR5 ;  /* 0x0000000500007c02 */ /* 0x000fce0008000f00 */
.L_x_180:
[----:B-1----:R1:W2:Y:S02]  /*8e10*/  SYNCS.PHASECHK.TRANS64.TRYWAIT P0, [R0+URZ], R3 ;  /* 0x00000003000075a7 */ /* 0x0022a400080011ff */
[----:B--2---:R-:W-:Y:S05]  /*8e20*/  @!P0 NANOSLEEP.SYNCS 0x989680 ;  /* 0x009896800000895d */ /* 0x004fea0003900000 */
[----:B------:R-:W2:Y:S02]  /*8e30*/  @!P0 SYNCS.PHASECHK.TRANS64 P0, [R0+URZ], R3 ;  /* 0x00000003000085a7 */ /* 0x000ea400080010ff */
[----:B--2---:R-:W-:Y:S05]  /*8e40*/  @!P0 BRA `(.L_x_180) ;  /* 0xfffffffc00f08947 */ /* 0x004fea000383ffff */
[----:B------:R-:W-:Y:S05]  /*8e50*/  BRA `(.L_x_181) ;  /* 0xffffffb000ec7947 */ /* 0x000fea000383ffff */
.L_x_82:
[----:B------:R-:W-:-:S07]  /*8e60*/  MOV R0, UR5 ;  /* 0x0000000500007c02 */ /* 0x000fce0008000f00 */
.L_x_182:
[----:B-1----:R1:W2:Y:S02]  /*8e70*/  SYNCS.PHASECHK.TRANS64.TRYWAIT P0, [R0+URZ], R3 ;  /* 0x00000003000075a7 */ /* 0x0022a400080011ff */
[----:B--2---:R-:W-:Y:S05]  /*8e80*/  @!P0 NANOSLEEP.SYNCS 0x989680 ;  /* 0x009896800000895d */ /* 0x004fea0003900000 */
[----:B------:R-:W2:Y:S02]  /*8e90*/  @!P0 SYNCS.PHASECHK.TRANS64 P0, [R0+URZ], R3 ;  /* 0x00000003000085a7 */ /* 0x000ea400080010ff */
[----:B--2---:R-:W-:Y:S05]  /*8ea0*/  @!P0 BRA `(.L_x_182) ;  /* 0xfffffffc00f08947 */ /* 0x004fea000383ffff */
[----:B------:R-:W-:Y:S05]  /*8eb0*/  BRA `(.L_x_183) ;  /* 0xffffffb000f87947 */ /* 0x000fea000383ffff */
.L_x_83:
[----:B------:R-:W-:-:S07]  /*8ec0*/  MOV R0, UR4 ;  /* 0x0000000400007c02 */ /* 0x000fce0008000f00 */
.L_x_184:
[----:B-1----:R1:W2:Y:S02]  /*8ed0*/  SYNCS.PHASECHK.TRANS64.TRYWAIT P0, [R0+URZ], R3 ;  /* 0x00000003000075a7 */ /* 0x0022a400080011ff */
[----:B--2---:R-:W-:Y:S05]  /*8ee0*/  @!P0 NANOSLEEP.SYNCS 0x989680 ;  /* 0x009896800000895d */ /* 0x004fea0003900000 */
[----:B------:R-:W2:Y:S02]  /*8ef0*/  @!P0 SYNCS.PHASECHK.TRANS64 P0, [R0+URZ], R3 ;  /* 0x00000003000085a7 */ /* 0x000ea400080010ff */
[----:B--2---:R-:W-:Y:S05]  /*8f00*/  @!P0 BRA `(.L_x_184) ;  /* 0xfffffffc00f08947 */ /* 0x004fea000383ffff */
[----:B------:R-:W-:Y:S05]  /*8f10*/  BRA `(.L_x_185) ;  /* 0xffffffb400047947 */ /* 0x000fea000383ffff */
.L_x_88:
[----:B--2---:R2:W4:Y:S02]  /*8f20*/  SYNCS.PHASECHK.TRANS64.TRYWAIT P0, [R12+URZ+0x140], R9 ;  /* 0x000140090c0075a7 */ /* 0x00452400080011ff */
[----:B----4-:R-:W-:Y:S05]  /*8f30*/  @!P0 NANOSLEEP.SYNCS 0x989680 ;  /* 0x009896800000895d */ /* 0x010fea0003900000 */
[----:B------:R-:W4:Y:S02]  /*8f40*/  @!P0 SYNCS.PHASECHK.TRANS64 P0, [R12+URZ+0x140], R9 ;  /* 0x000140090c0085a7 */ /* 0x000f2400080010ff */
[----:B----4-:R-:W-:Y:S05]  /*8f50*/  @!P0 BRA `(.L_x_88) ;  /* 0xfffffffc00f08947 */ /* 0x010fea000383ffff */
[----:B------:R-:W-:Y:S05]  /*8f60*/  BRA `(.L_x_186) ;  /* 0xffffffb800187947 */ /* 0x000fea000383ffff */
.L_x_91:
[----:B------:R-:W-:Y:S07]  /*8f70*/  MOV R0, UR24 ;  /* 0x0000001800007c02 */ /* 0x000fee0008000f00 */
.L_x_187:
[----:B--2---:R2:W3:Y:S02]  /*8f80*/  SYNCS.PHASECHK.TRANS64.TRYWAIT P2, [R0+URZ+0x138], R9 ;  /* 0x00013809000075a7 */ /* 0x0044e400080411ff */
[----:B---3--:R-:W-:Y:S05]  /*8f90*/  @!P2 NANOSLEEP.SYNCS 0x989680 ;  /* 0x009896800000a95d */ /* 0x008fea0003900000 */
[----:B------:R-:W3:Y:S02]  /*8fa0*/  @!P2 SYNCS.PHASECHK.TRANS64 P2, [R0+URZ+0x138], R9 ;  /* 0x000138090000a5a7 */ /* 0x000ee400080410ff */
[----:B---3--:R-:W-:Y:S05]  /*8fb0*/  @!P2 BRA `(.L_x_187) ;  /* 0xfffffffc00f0a947 */ /* 0x008fea000383ffff */
[----:B------:R-:W-:Y:S05]  /*8fc0*/  BRA `(.L_x_90) ;  /* 0xffffffbc007c7947 */ /* 0x000fea000383ffff */
.L_x_94:
[----:B------:R-:W-:Y:S07]  /*8fd0*/  MOV R0, UR4 ;  /* 0x0000000400007c02 */ /* 0x000fee0008000f00 */
.L_x_188:
[----:B--2---:R2:W3:Y:S02]  /*8fe0*/  SYNCS.PHASECHK.TRANS64.TRYWAIT P0, [R0+URZ+0x118], R9 ;  /* 0x00011809000075a7 */ /* 0x0044e400080011ff */
[----:B---3--:R-:W-:Y:S05]  /*8ff0*/  @!P0 NANOSLEEP.SYNCS 0x989680 ;  /* 0x009896800000895d */ /* 0x008fea0003900000 */
[----:B------:R-:W3:Y:S02]  /*9000*/  @!P0 SYNCS.PHASECHK.TRANS64 P0, [R0+URZ+0x118], R9 ;  /* 0x00011809000085a7 */ /* 0x000ee400080010ff */
[----:B---3--:R-:W-:Y:S05]  /*9010*/  @!P0 BRA `(.L_x_188) ;  /* 0xfffffffc00f08947 */ /* 0x008fea000383ffff */
[----:B------:R-:W-:Y:S05]  /*9020*/  BRA `(.L_x_189) ;  /* 0xffffffbc00dc7947 */ /* 0x000fea000383ffff */
.L_x_95:
[----:B------:R-:W-:Y:S07]  /*9030*/  MOV R9, UR5 ;  /* 0x0000000500097c02 */ /* 0x000fee0008000f00 */
.L_x_190:
[----:B--2---:R2:W3:Y:S02]  /*9040*/  SYNCS.PHASECHK.TRANS64.TRYWAIT P0, [R9+URZ+0x118], R0 ;  /* 0x00011800090075a7 */ /* 0x0044e400080011ff */
[----:B---3--:R-:W-:Y:S05]  /*9050*/  @!P0 NANOSLEEP.SYNCS 0x989680 ;  /* 0x009896800000895d */ /* 0x008fea0003900000 */
[----:B------:R-:W3:Y:S02]  /*9060*/  @!P0 SYNCS.PHASECHK.TRANS64 P0, [R9+URZ+0x118], R0 ;  /* 0x00011800090085a7 */ /* 0x000ee400080010ff */
[----:B---3--:R-:W-:Y:S05]  /*9070*/  @!P0 BRA `(.L_x_190) ;  /* 0xfffffffc00f08947 */ /* 0x008fea000383ffff */
[----:B------:R-:W-:Y:S05]  /*9080*/  BRA `(.L_x_191) ;  /* 0xffffffc0003c7947 */ /* 0x000fea000383ffff */
.L_x_97:
[----:B------:R-:W-:-:S07]  /*9090*/  MOV R0, UR4 ;  /* 0x0000000400007c02 */ /* 0x000fce0008000f00 */
.L_x_192:
[----:B--2---:R2:W3:Y:S02]  /*90a0*/  SYNCS.PHASECHK.TRANS64.TRYWAIT P0, [R0+URZ], R3 ;  /* 0x00000003000075a7 */ /* 0x0044e400080011ff */
[----:B---3--:R-:W-:Y:S05]  /*90b0*/  @!P0 NANOSLEEP.SYNCS 0x989680 ;  /* 0x009896800000895d */ /* 0x008fea0003900000 */
[----:B------:R-:W3:Y:S02]  /*90c0*/  @!P0 SYNCS.PHASECHK.TRANS64 P0, [R0+URZ], R3 ;  /* 0x00000003000085a7 */ /* 0x000ee400080010ff */
[----:B---3--:R-:W-:Y:S05]  /*90d0*/  @!P0 BRA `(.L_x_192) ;  /* 0xfffffffc00f08947 */ /* 0x008fea000383ffff */
[----:B------:R-:W-:Y:S05]  /*90e0*/  BRA `(.L_x_193) ;  /* 0xffffffc000d07947 */ /* 0x000fea000383ffff */
.L_x_98:
[----:B------:R-:W-:-:S07]  /*90f0*/  MOV R0, UR5 ;  /* 0x0000000500007c02 */ /* 0x000fce0008000f00 */
.L_x_194:
[----:B--2---:R2:W3:Y:S02]  /*9100*/  SYNCS.PHASECHK.TRANS64.TRYWAIT P0, [R0+URZ], R3 ;  /* 0x00000003000075a7 */ /* 0x0044e400080011ff */
[----:B---3--:R-:W-:Y:S05]  /*9110*/  @!P0 NANOSLEEP.SYNCS 0x989680 ;  /* 0x009896800000895d */ /* 0x008fea0003900000 */
[----:B------:R-:W3:Y:S02]  /*9120*/  @!P0 SYNCS.PHASECHK.TRANS64 P0, [R0+URZ], R3 ;  /* 0x00000003000085a7 */ /* 0x000ee400080010ff */
[----:B---3--:R-:W-:Y:S05]  /*9130*/  @!P0 BRA `(.L_x_194) ;  /* 0xfffffffc00f08947 */ /* 0x008fea000383ffff */
[----:B------:R-:W-:Y:S05]  /*9140*/  BRA `(.L_x_195) ;  /* 0xffffffc000dc7947 */ /* 0x000fea000383ffff */
.L_x_100:
[----:B-1----:R1:W2:Y:S02]  /*9150*/  SYNCS.PHASECHK.TRANS64.TRYWAIT P0, [R3+URZ+0x140], R0 ;  /* 0x00014000030075a7 */ /* 0x0022a400080011ff */
[----:B--2---:R-:W-:Y:S05]  /*9160*/  @!P0 NANOSLEEP.SYNCS 0x989680 ;  /* 0x009896800000895d */ /* 0x004fea0003900000 */
[----:B------:R-:W2:Y:S02]  /*9170*/  @!P0 SYNCS.PHASECHK.TRANS64 P0, [R3+URZ+0x140], R0 ;  /* 0x00014000030085a7 */ /* 0x000ea400080010ff */
[----:B--2---:R-:W-:Y:S05]  /*9180*/  @!P0 BRA `(.L_x_100) ;  /* 0xfffffffc00f08947 */ /* 0x004fea000383ffff */
[----:B------:R-:W-:Y:S05]  /*9190*/  BRA `(.L_x_196) ;  /* 0xffffffc400c87947 */ /* 0x000fea000383ffff */
.L_x_110:
[----:B-1----:R1:W2:Y:S02]  /*91a0*/  SYNCS.PHASECHK.TRANS64.TRYWAIT P1, [R0+URZ+0x100], R5 ;  /* 0x00010005000075a7 */ /* 0x0022a400080211ff */
[----:B--2---:R-:W-:Y:S05]  /*91b0*/  @!P1 NANOSLEEP.SYNCS 0x989680 ;  /* 0x009896800000995d */ /* 0x004fea0003900000 */
[----:B------:R-:W2:Y:S02]  /*91c0*/  @!P1 SYNCS.PHASECHK.TRANS64 P1, [R0+URZ+0x100], R5 ;  /* 0x00010005000095a7 */ /* 0x000ea400080210ff */
[----:B--2---:R-:W-:Y:S05]  /*91d0*/  @!P1 BRA `(.L_x_110) ;  /* 0xfffffffc00f09947 */ /* 0x004fea000383ffff */
[----:B------:R-:W-:Y:S05]  /*91e0*/  BRA `(.L_x_109) ;  /* 0xffffffd400607947 */ /* 0x000fea000383ffff */
.L_x_112:
[----:B-1----:R1:W4:Y:S02]  /*91f0*/  SYNCS.PHASECHK.TRANS64.TRYWAIT P0, [R102+URZ+0x160], R3 ;  /* 0x00016003660075a7 */ /* 0x00232400080011ff */
[----:B----4-:R-:W-:Y:S05]  /*9200*/  @!P0 NANOSLEEP.SYNCS 0x989680 ;  /* 0x009896800000895d */ /* 0x010fea0003900000 */
[----:B------:R-:W4:Y:S02]  /*9210*/  @!P0 SYNCS.PHASECHK.TRANS64 P0, [R102+URZ+0x160], R3 ;  /* 0x00016003660085a7 */ /* 0x000f2400080010ff */
[----:B----4-:R-:W-:Y:S05]  /*9220*/  @!P0 BRA `(.L_x_112) ;  /* 0xfffffffc00f08947 */ /* 0x010fea000383ffff */
[----:B------:R-:W-:Y:S05]  /*9230*/  BRA `(.L_x_111) ;  /* 0xffffffd400987947 */ /* 0x000fea000383ffff */
.L_x_123:
[----:B---3--:R3:W4:Y:S02]  /*9240*/  SYNCS.PHASECHK.TRANS64.TRYWAIT P0, [R3+URZ+0x100], R110 ;  /* 0x0001006e030075a7 */ /* 0x00872400080011ff */
[----:B----4-:R-:W-:Y:S05]  /*9250*/  @!P0 NANOSLEEP.SYNCS 0x989680 ;  /* 0x009896800000895d */ /* 0x010fea0003900000 */
[----:B------:R-:W4:Y:S02]  /*9260*/  @!P0 SYNCS.PHASECHK.TRANS64 P0, [R3+URZ+0x100], R110 ;  /* 0x0001006e030085a7 */ /* 0x000f2400080010ff */
[----:B----4-:R-:W-:Y:S05]  /*9270*/  @!P0 BRA `(.L_x_123) ;  /* 0xfffffffc00f08947 */ /* 0x010fea000383ffff */
[----:B------:R-:W-:Y:S05]  /*9280*/  BRA `(.L_x_122) ;  /* 0xffffffe000887947 */ /* 0x000fea000383ffff */
        .weak           $__internal_0_$__cuda_sm10x_tcgen05_guardrail_trap_col_being_dealloced_not_returned_by_alloc
        .type           $__internal_0_$__cuda_sm10x_tcgen05_guardrail_trap_col_being_dealloced_not_returned_by_alloc,@function
        .size           $__internal_0_$__cuda_sm10x_tcgen05_guardrail_trap_col_being_dealloced_not_returned_by_alloc,($__internal_1_$__cuda_sm10x_tcgen05_guardrail_trap_phase_invalid_during_alloc - $__internal_0_$__cuda_sm10x_tcgen05_guardrail_trap_col_being_dealloced_not_returned_by_alloc)
$__internal_0_$__cuda_sm10x_tcgen05_guardrail_trap_col_being_dealloced_not_returned_by_alloc:
[----:B------:R-:W-:Y:S05]  /*9290*/  BPT.TRAP 0x1 ;  /* 0x000000040000795c */ /* 0x000fea0000300000 */
[----:B------:R-:W-:-:S04]  /*92a0*/  HFMA2 R3, -RZ, RZ, 0, 0 ;  /* 0x00000000ff037431 */ /* 0x000fc800000001ff */
[----:B------:R-:W-:Y:S05]  /*92b0*/  RET.REL.NODEC R2 `(_ZN7cutlass13device_kernelINS_4gemm6kernel13GemmUniversalIN4cute5tupleIJiiiiEEENS1_10collective13CollectiveMmaINS1_35MainloopSm100TmaUmmaWarpSpecializedILi16ELi2ELi4ENS5_IJNS4_1CILi1EEENSA_ILi2EEESB_EEEEENS5_IJNSA_ILi128EEENSA_ILi64EEENSA_ILi32EEEEEENS_6half_tENS5_IJlSB_lEEESJ_SK_NS4_8TiledMMAINS4_8MMA_AtomIJNS4_20SM100_MMA_F16BF16_SSISJ_SJ_fLi128ELi64ELNS4_4UMMA5MajorE0ELSP_0ELNSO_7ScaleInE0ELSQ_0EEEEEENS4_6LayoutINS5_IJSB_SB_SB_EEENS5_IJNSA_ILi0EEESV_SV_EEEEENS5_IJNS4_10UnderscoreESY_SY_EEEEENS4_23SM90_TMA_LOAD_MULTICASTENS4_14ComposedLayoutINS4_7SwizzleILi2ELi4ELi3EEENS4_18smem_ptr_flag_bitsILi16EEENST_INS5_IJNSA_ILi8EEESH_EEENS5_IJSH_SB_EEEEEEEvNS4_8identityENS4_13SM90_TMA_LOADES1B_vS1C_EENS_8epilogue10collective18CollectiveEpilogueINS1F_23Sm100TmaWarpSpecializedILi3ELi2ELi32ELb1ELb0EEEJSI_NS5_IJNST_ISF_SB_EENST_ISH_SB_EEEEESJ_SK_SJ_SK_NS1F_6fusion15FusionCallbacksIS1J_NS1N_17LinearCombinationISJ_fSJ_fLNS_15FloatRoundStyleE2EEESI_S1M_JEEENS4_5SM1004TMEM4LOAD26SM100_TMEM_LOAD_32dp32b32xES1D_S1B_NS4_39AutoVectorizingCopyWithAssumedAlignmentILi128EEENS4_14SM90_TMA_STOREES1B_S1Y_S1Y_EEEvvEEEEvNT_6ParamsE) ;  /* 0xffffff6c02507950 */ /* 0x000fea0003c3ffff */
        .weak           $__internal_1_$__cuda_sm10x_tcgen05_guardrail_trap_phase_invalid_during_alloc
        .type           $__internal_1_$__cuda_sm10x_tcgen05_guardrail_trap_phase_invalid_during_alloc,@function
        .size           $__internal_1_$__cuda_sm10x_tcgen05_guardrail_trap_phase_invalid_during_alloc,($__internal_2_$__cuda_sm10x_tcgen05_guardrail_trap_unallocated_columns_being_dealloced - $__internal_1_$__cuda_sm10x_tcgen05_guardrail_trap_phase_invalid_during_alloc)
$__internal_1_$__cuda_sm10x_tcgen05_guardrail_trap_phase_invalid_during_alloc:
[----:B------:R-:W-:Y:S05]  /*92c0*/  BPT.TRAP 0x1 ;  /* 0x000000040000795c */ /* 0x000fea0000300000 */
[----:B------:R-:W-:-:S04]  /*92d0*/  MOV R5, 0x0 ;  /* 0x0000000000057802 */ /* 0x000fc80000000f00 */
[----:B------:R-:W-:Y:S05]  /*92e0*/  RET.REL.NODEC R4 `(_ZN7cutlass13device_kernelINS_4gemm6kernel13GemmUniversalIN4cute5tupleIJiiiiEEENS1_10collective13CollectiveMmaINS1_35MainloopSm100TmaUmmaWarpSpecializedILi16ELi2ELi4ENS5_IJNS4_1CILi1EEENSA_ILi2EEESB_EEEEENS5_IJNSA_ILi128EEENSA_ILi64EEENSA_ILi32EEEEEENS_6half_tENS5_IJlSB_lEEESJ_SK_NS4_8TiledMMAINS4_8MMA_AtomIJNS4_20SM100_MMA_F16BF16_SSISJ_SJ_fLi128ELi64ELNS4_4UMMA5MajorE0ELSP_0ELNSO_7ScaleInE0ELSQ_0EEEEEENS4_6LayoutINS5_IJSB_SB_SB_EEENS5_IJNSA_ILi0EEESV_SV_EEEEENS5_IJNS4_10UnderscoreESY_SY_EEEEENS4_23SM90_TMA_LOAD_MULTICASTENS4_14ComposedLayoutINS4_7SwizzleILi2ELi4ELi3EEENS4_18smem_ptr_flag_bitsILi16EEENST_INS5_IJNSA_ILi8EEESH_EEENS5_IJSH_SB_EEEEEEEvNS4_8identityENS4_13SM90_TMA_LOADES1B_vS1C_EENS_8epilogue10collective18CollectiveEpilogueINS1F_23Sm100TmaWarpSpecializedILi3ELi2ELi32ELb1ELb0EEEJSI_NS5_IJNST_ISF_SB_EENST_ISH_SB_EEEEESJ_SK_SJ_SK_NS1F_6fusion15FusionCallbacksIS1J_NS1N_17LinearCombinationISJ_fSJ_fLNS_15FloatRoundStyleE2EEESI_S1M_JEEENS4_5SM1004TMEM4LOAD26SM100_TMEM_LOAD_32dp32b32xES1D_S1B_NS4_39AutoVectorizingCopyWithAssumedAlignmentILi128EEENS4_14SM90_TMA_STOREES1B_S1Y_S1Y_EEEvvEEEEvNT_6ParamsE) ;  /* 0xffffff6c04447950 */ /* 0x000fea0003c3ffff */
        .weak           $__internal_2_$__cuda_sm10x_tcgen05_guardrail_trap_unallocated_columns_being_dealloced
        .type           $__internal_2_$__cuda_sm10x_tcgen05_guardrail_trap_unallocated_columns_being_dealloced,@function
        .size           $__internal_2_$__cuda_sm10x_tcgen05_guardrail_trap_unallocated_columns_being_dealloced,(.L_x_198 - $__internal_2_$__cuda_sm10x_tcgen05_guardrail_trap_unallocated_columns_being_dealloced)
$__internal_2_$__cuda_sm10x_tcgen05_guardrail_trap_unallocated_columns_being_dealloced:
[----:B------:R-:W-:Y:S05]  /*92f0*/  BPT.TRAP 0x1 ;  /* 0x000000040000795c */ /* 0x000fea0000300000 */
[----:B------:R-:W-:-:S04]  /*9300*/  HFMA2 R3, -RZ, RZ, 0, 0 ;  /* 0x00000000ff037431 */ /* 0x000fc800000001ff */
[----:B------:R-:W-:Y:S05]  /*9310*/  RET.REL.NODEC R2 `(_ZN7cutlass13device_kernelINS_4gemm6kernel13GemmUniversalIN4cute5tupleIJiiiiEEENS1_10collective13CollectiveMmaINS1_35MainloopSm100TmaUmmaWarpSpecializedILi16ELi2ELi4ENS5_IJNS4_1CILi1EEENSA_ILi2EEESB_EEEEENS5_IJNSA_ILi128EEENSA_ILi64EEENSA_ILi32EEEEEENS_6half_tENS5_IJlSB_lEEESJ_SK_NS4_8TiledMMAINS4_8MMA_AtomIJNS4_20SM100_MMA_F16BF16_SSISJ_SJ_fLi128ELi64ELNS4_4UMMA5MajorE0ELSP_0ELNSO_7ScaleInE0ELSQ_0EEEEEENS4_6LayoutINS5_IJSB_SB_SB_EEENS5_IJNSA_ILi0EEESV_SV_EEEEENS5_IJNS4_10UnderscoreESY_SY_EEEEENS4_23SM90_TMA_LOAD_MULTICASTENS4_14ComposedLayoutINS4_7SwizzleILi2ELi4ELi3EEENS4_18smem_ptr_flag_bitsILi16EEENST_INS5_IJNSA_ILi8EEESH_EEENS5_IJSH_SB_EEEEEEEvNS4_8identityENS4_13SM90_TMA_LOADES1B_vS1C_EENS_8epilogue10collective18CollectiveEpilogueINS1F_23Sm100TmaWarpSpecializedILi3ELi2ELi32ELb1ELb0EEEJSI_NS5_IJNST_ISF_SB_EENST_ISH_SB_EEEEESJ_SK_SJ_SK_NS1F_6fusion15FusionCallbacksIS1J_NS1N_17LinearCombinationISJ_fSJ_fLNS_15FloatRoundStyleE2EEESI_S1M_JEEENS4_5SM1004TMEM4LOAD26SM100_TMEM_LOAD_32dp32b32xES1D_S1B_NS4_39AutoVectorizingCopyWithAssumedAlignmentILi128EEENS4_14SM90_TMA_STOREES1B_S1Y_S1Y_EEEvvEEEEvNT_6ParamsE) ;  /* 0xffffff6c02387950 */ /* 0x000fea0003c3ffff */
.L_x_197:
[----:B------:R-:W-:-:S00]  /*9320*/  BRA `(.L_x_197) ;  /* 0xfffffffc00fc7947 */ /* 0x000fc0000383ffff */
[----:B------:R-:W-:-:S00]  /*9330*/  NOP ;  /* 0x0000000000007918 */ /* 0x000fc00000000000 */
        /* <DEDUP_REMOVED lines=12> */
.L_x_198:


//--------------------- .nv.global.init           --------------------------
	.section	.nv.global.init,"aw",@progbits
.nv.global.init:
	.type		$str$27,@object
	.size		$str$27,($str$28 - $str$27)
$str$27:
        /*0000*/ 	.byte	0x28, 0x61, 0x64, 0x64, 0x72, 0x65, 0x73, 0x73, 0x20, 0x26, 0x20, 0x6d, 0x61, 0x73, 0x6b, 0x29
        /*0010*/ 	.byte	0x20, 0x3d, 0x3d, 0x20, 0x30, 0x00
	.type		$str$28,@object
	.size		$str$28,($str$26 - $str$28)
$str$28:
        /*0016*/ 	.byte	0x2f, 0x74, 0x6d, 0x70, 0x2f, 0x63, 0x75, 0x74, 0x6c, 0x61, 0x73, 0x73, 0x5f, 0x73, 0x77, 0x65
        /*0026*/ 	.byte	0x65, 0x70, 0x5f, 0x73, 0x72, 0x63, 0x2f, 0x69, 0x6e, 0x63, 0x6c, 0x75, 0x64, 0x65, 0x2f, 0x63
        /*0036*/ 	.byte	0x75, 0x74, 0x65, 0x2f, 0x70, 0x6f, 0x69, 0x6e, 0x74, 0x65, 0x72, 0x5f, 0x66, 0x6c, 0x61, 0x67
        /*0046*/ 	.byte	0x67, 0x65, 0x64, 0x2e, 0x68, 0x70, 0x70, 0x00
	.type		$str$26,@object
	.size		$str$26,($str$25 - $str$26)
$str$26:
        /*004e*/ 	.byte	0x2f, 0x74, 0x6d, 0x70, 0x2f, 0x63, 0x75, 0x74, 0x6c, 0x61, 0x73, 0x73, 0x5f, 0x73, 0x77, 0x65
        /*005e*/ 	.byte	0x65, 0x70, 0x5f, 0x73, 0x72, 0x63, 0x2f, 0x69, 0x6e, 0x63, 0x6c, 0x75, 0x64, 0x65, 0x2f, 0x63
        /*006e*/ 	.byte	0x75, 0x74, 0x65, 0x2f, 0x61, 0x74, 0x6f, 0x6d, 0x2f, 0x63, 0x6f, 0x70, 0x79, 0x5f, 0x74, 0x72
        /*007e*/ 	.byte	0x61, 0x69, 0x74, 0x73, 0x5f, 0x73, 0x6d, 0x31, 0x30, 0x30, 0x2e, 0x68, 0x70, 0x70, 0x00
	.type		$str$25,@object
	.size		$str$25,(__unnamed_1 - $str$25)
$str$25:
        /*008d*/ 	.byte	0x28, 0x28, 0x75, 0x69, 0x6e, 0x74, 0x33, 0x32, 0x5f, 0x74, 0x28, 0x74, 0x68, 0x72, 0x65, 0x61
        /*009d*/ 	.byte	0x64, 0x49, 0x64, 0x78, 0x2e, 0x78, 0x29, 0x20, 0x2f, 0x20, 0x33, 0x32, 0x29, 0x20, 0x25, 0x20
        /*00ad*/ 	.byte	0x34, 0x29, 0x20, 0x3d, 0x3d, 0x20, 0x28, 0x28, 0x28, 0x74, 0x6d, 0x65, 0x6d, 0x5f, 0x61, 0x64
        /*00bd*/ 	.byte	0x64, 0x72, 0x20, 0x3e, 0x3e, 0x20, 0x31, 0x36, 0x29, 0x20, 0x2f, 0x20, 0x33, 0x32, 0x29, 0x20
        /*00cd*/ 	.byte	0x25, 0x20, 0x34, 0x29, 0x00
	.type		__unnamed_1,@object
	.size		__unnamed_1,(__unnamed_2 - __unnamed_1)
__unnamed_1:
        /*00d2*/ 	.byte	0x61, 0x75, 0x74, 0x6f, 0x20, 0x63, 0x75, 0x74, 0x65, 0x3a, 0x3a, 0x61, 0x73, 0x5f, 0x70, 0x6f
        /* <DEDUP_REMOVED lines=24> */
        /*0262*/ 	.byte	0x3e, 0x3e, 0x3e, 0x3e, 0x5d, 0x00
	.type		__unnamed_2,@object
	.size		__unnamed_2,(.L_2 - __unnamed_2)
__unnamed_2:
        /* <DEDUP_REMOVED lines=42> */
        /*0508*/ 	.byte	0x3e, 0x3e, 0x5d, 0x00
.L_2:


//--------------------- .nv.shared._ZN7cutlass13device_kernelINS_4gemm6kernel13GemmUniversalIN4cute5tupleIJiiiiEEENS1_10collective13CollectiveMmaINS1_35MainloopSm100TmaUmmaWarpSpecializedILi16ELi2ELi4ENS5_IJNS4_1CILi1EEENSA_ILi2EEESB_EEEEENS5_IJNSA_ILi128EEENSA_ILi64EEENSA_ILi32EEEEEENS_6half_tENS5_IJlSB_lEEESJ_SK_NS4_8TiledMMAINS4_8MMA_AtomIJNS4_20SM100_MMA_F16BF16_SSISJ_SJ_fLi128ELi64ELNS4_4UMMA5MajorE0ELSP_0ELNSO_7ScaleInE0ELSQ_0EEEEEENS4_6LayoutINS5_IJSB_SB_SB_EEENS5_IJNSA_ILi0EEESV_SV_EEEEENS5_IJNS4_10UnderscoreESY_SY_EEEEENS4_23SM90_TMA_LOAD_MULTICASTENS4_14ComposedLayoutINS4_7SwizzleILi2ELi4ELi3EEENS4_18smem_ptr_flag_bitsILi16EEENST_INS5_IJNSA_ILi8EEESH_EEENS5_IJSH_SB_EEEEEEEvNS4_8identityENS4_13SM90_TMA_LOADES1B_vS1C_EENS_8epilogue10collective18CollectiveEpilogueINS1F_23Sm100TmaWarpSpecializedILi3ELi2ELi32ELb1ELb0EEEJSI_NS5_IJNST_ISF_SB_EENST_ISH_SB_EEEEESJ_SK_SJ_SK_NS1F_6fusion15FusionCallbacksIS1J_NS1N_17LinearCombinationISJ_fSJ_fLNS_15FloatRoundStyleE2EEESI_S1M_JEEENS4_5SM1004TMEM4LOAD26SM100_TMEM_LOAD_32dp32b32xES1D_S1B_NS4_39AutoVectorizingCopyWithAssumedAlignmentILi128EEENS4_14SM90_TMA_STOREES1B_S1Y_S1Y_EEEvvEEEEvNT_6ParamsE --------------------------
	.section	.nv.shared._ZN7cutlass13device_kernelINS_4gemm6kernel13GemmUniversalIN4cute5tupleIJiiiiEEENS1_10collective13CollectiveMmaINS1_35MainloopSm100TmaUmmaWarpSpecializedILi16ELi2ELi4ENS5_IJNS4_1CILi1EEENSA_ILi2EEESB_EEEEENS5_IJNSA_ILi128EEENSA_ILi64EEENSA_ILi32EEEEEENS_6half_tENS5_IJlSB_lEEESJ_SK_NS4_8TiledMMAINS4_8MMA_AtomIJNS4_20SM100_MMA_F16BF16_SSISJ_SJ_fLi128ELi64ELNS4_4UMMA5MajorE0ELSP_0ELNSO_7ScaleInE0ELSQ_0EEEEEENS4_6LayoutINS5_IJSB_SB_SB_EEENS5_IJNSA_ILi0EEESV_SV_EEEEENS5_IJNS4_10UnderscoreESY_SY_EEEEENS4_23SM90_TMA_LOAD_MULTICASTENS4_14ComposedLayoutINS4_7SwizzleILi2ELi4ELi3EEENS4_18smem_ptr_flag_bitsILi16EEENST_INS5_IJNSA_ILi8EEESH_EEENS5_IJSH_SB_EEEEEEEvNS4_8identityENS4_13SM90_TMA_LOADES1B_vS1C_EENS_8epilogue10collective18CollectiveEpilogueINS1F_23Sm100TmaWarpSpecializedILi3ELi2ELi32ELb1ELb0EEEJSI_NS5_IJNST_ISF_SB_EENST_ISH_SB_EEEEESJ_SK_SJ_SK_NS1F_6fusion15FusionCallbacksIS1J_NS1N_17LinearCombinationISJ_fSJ_fLNS_15FloatRoundStyleE2EEESI_S1M_JEEENS4_5SM1004TMEM4LOAD26SM100_TMEM_LOAD_32dp32b32xES1D_S1B_NS4_39AutoVectorizingCopyWithAssumedAlignmentILi128EEENS4_14SM90_TMA_STOREES1B_S1Y_S1Y_EEEvvEEEEvNT_6ParamsE,"aw",@nobits
	.sectionflags	@""
	.align	16
	.zero		1024


//--------------------- .nv.shared.reserved.0     --------------------------
	.section	.nv.shared.reserved.0,"aw",@nobits
	.weak		__nv_reservedSMEM_offset_0_alias
	.size		__nv_reservedSMEM_offset_0_alias, 0, 64
	.other		__nv_reservedSMEM_offset_0_alias,@"STO_CUDA_RESERVED_SHARED STV_DEFAULT"
__nv_reservedSMEM_offset_0_alias:
	.zero		0
.nv.shared.reserved.0:
	.zero		64
	.weak		__nv_reservedSMEM_tcgen05_partition
	.type		__nv_reservedSMEM_tcgen05_partition,@object
	.size		__nv_reservedSMEM_tcgen05_partition,(.L_0 - __nv_reservedSMEM_tcgen05_partition)
__nv_reservedSMEM_tcgen05_partition:
	.zero		32
.L_0:


//--------------------- .nv.global                --------------------------
	.section	.nv.global,"aw",@nobits
.nv.global:
	.type		_ZN39_INTERNAL_04316da8_4_k_cu_36abecaf_59074cute1_E,@object
	.size		_ZN39_INTERNAL_04316da8_4_k_cu_36abecaf_59074cute1_E,(_ZN39_INTERNAL_04316da8_4_k_cu_36abecaf_59074cuda3std3__45__cpo6cbeginE - _ZN39_INTERNAL_04316da8_4_k_cu_36abecaf_59074cute1_E)
_ZN39_INTERNAL_04316da8_4_k_cu_36abecaf_59074cute1_E:
	.zero		1
	.type		_ZN39_INTERNAL_04316da8_4_k_cu_36abecaf_59074cuda3std3__45__cpo6cbeginE,@object
	.size		_ZN39_INTERNAL_04316da8_4_k_cu_36abecaf_59074cuda3std3__45__cpo6cbeginE,(_ZN39_INTERNAL_04316da8_4_k_cu_36abecaf_59074cuda3std3__48in_placeE - _ZN39_INTERNAL_04316da8_4_k_cu_36abecaf_59074cuda3std3__45__cpo6cbeginE)
_ZN39_INTERNAL_04316da8_4_k_cu_36abecaf_59074cuda3std3__45__cpo6cbeginE:
	.zero		1
	.type		_ZN39_INTERNAL_04316da8_4_k_cu_36abecaf_59074cuda3std3__48in_placeE,@object
	.size		_ZN39_INTERNAL_04316da8_4_k_cu_36abecaf_59074cuda3std3__48in_placeE,(_ZN39_INTERNAL_04316da8_4_k_cu_36abecaf_59074cuda3std6ranges3__45__cpo9iter_moveE - _ZN39_INTERNAL_04316da8_4_k_cu_36abecaf_59074cuda3std3__48in_placeE)
_ZN39_INTERNAL_04316da8_4_k_cu_36abecaf_59074cuda3std3__48in_placeE:
	.zero		1
	.type		_ZN39_INTERNAL_04316da8_4_k_cu_36abecaf_59074cuda3std6ranges3__45__cpo9iter_moveE,@object
	.size		_ZN39_INTERNAL_04316da8_4_k_cu_36abecaf_59074cuda3std6ranges3__45__cpo9iter_moveE,(_ZN39_INTERNAL_04316da8_4_k_cu_36abecaf_59074cuda3std3__45__cpo5beginE - _ZN39_INTERNAL_04316da8_4_k_cu_36abecaf_59074cuda3std6ranges3__45__cpo9iter_moveE)
_ZN39_INTERNAL_04316da8_4_k_cu_36abecaf_59074cuda3std6ranges3__45__cpo9iter_moveE:
	.zero		1
	.type		_ZN39_INTERNAL_04316da8_4_k_cu_36abecaf_59074cuda3std3__45__cpo5beginE,@object
	.size		_ZN39_INTERNAL_04316da8_4_k_cu_36abecaf_59074cuda3std3__45__cpo5beginE,(_ZN39_INTERNAL_04316da8_4_k_cu_36abecaf_59074cuda3std3__441_GLOBAL__N__04316da8_4_k_cu_36abecaf_59076ignoreE - _ZN39_INTERNAL_04316da8_4_k_cu_36abecaf_59074cuda3std3__45__cpo5beginE)
_ZN39_INTERNAL_04316da8_4_k_cu_36abecaf_59074cuda3std3__45__cpo5beginE:
	.zero		1
	.type		_ZN39_INTERNAL_04316da8_4_k_cu_36abecaf_59074cuda3std3__441_GLOBAL__N__04316da8_4_k_cu_36abecaf_59076ignoreE,@object
	.size		_ZN39_INTERNAL_04316da8_4_k_cu_36abecaf_59074cuda3std3__441_GLOBAL__N__04316da8_4_k_cu_36abecaf_59076ignoreE,(_ZN39_INTERNAL_04316da8_4_k_cu_36abecaf_59074cute7productE - _ZN39_INTERNAL_04316da8_4_k_cu_36abecaf_59074cuda3std3__441_GLOBAL__N__04316da8_4_k_cu_36abecaf_59076ignoreE)
_ZN39_INTERNAL_04316da8_4_k_cu_36abecaf_59074cuda3std3__441_GLOBAL__N__04316da8_4_k_cu_36abecaf_59076ignoreE:
	.zero		1
	.type		_ZN39_INTERNAL_04316da8_4_k_cu_36abecaf_59074cute7productE,@object
	.size		_ZN39_INTERNAL_04316da8_4_k_cu_36abecaf_59074cute7productE,(_ZN39_INTERNAL_04316da8_4_k_cu_36abecaf_59074cuda3std3__45__cpo3endE - _ZN39_INTERNAL_04316da8_4_k_cu_36abecaf_59074cute7productE)
_ZN39_INTERNAL_04316da8_4_k_cu_36abecaf_59074cute7productE:
	.zero		1
	.type		_ZN39_INTERNAL_04316da8_4_k_cu_36abecaf_59074cuda3std3__45__cpo3endE,@object
	.size		_ZN39_INTERNAL_04316da8_4_k_cu_36abecaf_59074cuda3std3__45__cpo3endE,(_ZN39_INTERNAL_04316da8_4_k_cu_36abecaf_59074cuda3std3__419piecewise_constructE - _ZN39_INTERNAL_04316da8_4_k_cu_36abecaf_59074cuda3std3__45__cpo3endE)
_ZN39_INTERNAL_04316da8_4_k_cu_36abecaf_59074cuda3std3__45__cpo3endE:
	.zero		1
	.type		_ZN39_INTERNAL_04316da8_4_k_cu_36abecaf_59074cuda3std3__419piecewise_constructE,@object
	.size		_ZN39_INTERNAL_04316da8_4_k_cu_36abecaf_59074cuda3std3__419piecewise_constructE,(_ZN39_INTERNAL_04316da8_4_k_cu_36abecaf_59074cuda3std3__45__cpo4cendE - _ZN39_INTERNAL_04316da8_4_k_cu_36abecaf_59074cuda3std3__419piecewise_constructE)
_ZN39_INTERNAL_04316da8_4_k_cu_36abecaf_59074cuda3std3__419piecewise_constructE:
	.zero		1
	.type		_ZN39_INTERNAL_04316da8_4_k_cu_36abecaf_59074cuda3std3__45__cpo4cendE,@object
	.size		_ZN39_INTERNAL_04316da8_4_k_cu_36abecaf_59074cuda3std3__45__cpo4cendE,(_ZN39_INTERNAL_04316da8_4_k_cu_36abecaf_59074cuda3std6ranges3__45__cpo4swapE - _ZN39_INTERNAL_04316da8_4_k_cu_36abecaf_59074cuda3std3__45__cpo4cendE)
_ZN39_INTERNAL_04316da8_4_k_cu_36abecaf_59074cuda3std3__45__cpo4cendE:
	.zero		1
	.type		_ZN39_INTERNAL_04316da8_4_k_cu_36abecaf_59074cuda3std6ranges3__45__cpo4swapE,@object
	.size		_ZN39_INTERNAL_04316da8_4_k_cu_36abecaf_59074cuda3std6ranges3__45__cpo4swapE,(.L_10 - _ZN39_INTERNAL_04316da8_4_k_cu_36abecaf_59074cuda3std6ranges3__45__cpo4swapE)
_ZN39_INTERNAL_04316da8_4_k_cu_36abecaf_59074cuda3std6ranges3__45__cpo4swapE:
	.zero		1
.L_10:


//--------------------- .nv.constant0._ZN7cutlass13device_kernelINS_4gemm6kernel13GemmUniversalIN4cute5tupleIJiiiiEEENS1_10collective13CollectiveMmaINS1_35MainloopSm100TmaUmmaWarpSpecializedILi16ELi2ELi4ENS5_IJNS4_1CILi1EEENSA_ILi2EEESB_EEEEENS5_IJNSA_ILi128EEENSA_ILi64EEENSA_ILi32EEEEEENS_6half_tENS5_IJlSB_lEEESJ_SK_NS4_8TiledMMAINS4_8MMA_AtomIJNS4_20SM100_MMA_F16BF16_SSISJ_SJ_fLi128ELi64ELNS4_4UMMA5MajorE0ELSP_0ELNSO_7ScaleInE0ELSQ_0EEEEEENS4_6LayoutINS5_IJSB_SB_SB_EEENS5_IJNSA_ILi0EEESV_SV_EEEEENS5_IJNS4_10UnderscoreESY_SY_EEEEENS4_23SM90_TMA_LOAD_MULTICASTENS4_14ComposedLayoutINS4_7SwizzleILi2ELi4ELi3EEENS4_18smem_ptr_flag_bitsILi16EEENST_INS5_IJNSA_ILi8EEESH_EEENS5_IJSH_SB_EEEEEEEvNS4_8identityENS4_13SM90_TMA_LOADES1B_vS1C_EENS_8epilogue10collective18CollectiveEpilogueINS1F_23Sm100TmaWarpSpecializedILi3ELi2ELi32ELb1ELb0EEEJSI_NS5_IJNST_ISF_SB_EENST_ISH_SB_EEEEESJ_SK_SJ_SK_NS1F_6fusion15FusionCallbacksIS1J_NS1N_17LinearCombinationISJ_fSJ_fLNS_15FloatRoundStyleE2EEESI_S1M_JEEENS4_5SM1004TMEM4LOAD26SM100_TMEM_LOAD_32dp32b32xES1D_S1B_NS4_39AutoVectorizingCopyWithAssumedAlignmentILi128EEENS4_14SM90_TMA_STOREES1B_S1Y_S1Y_EEEvvEEEEvNT_6ParamsE --------------------------
	.section	.nv.constant0._ZN7cutlass13device_kernelINS_4gemm6kernel13GemmUniversalIN4cute5tupleIJiiiiEEENS1_10collective13CollectiveMmaINS1_35MainloopSm100TmaUmmaWarpSpecializedILi16ELi2ELi4ENS5_IJNS4_1CILi1EEENSA_ILi2EEESB_EEEEENS5_IJNSA_ILi128EEENSA_ILi64EEENSA_ILi32EEEEEENS_6half_tENS5_IJlSB_lEEESJ_SK_NS4_8TiledMMAINS4_8MMA_AtomIJNS4_20SM100_MMA_F16BF16_SSISJ_SJ_fLi128ELi64ELNS4_4UMMA5MajorE0ELSP_0ELNSO_7ScaleInE0ELSQ_0EEEEEENS4_6LayoutINS5_IJSB_SB_SB_EEENS5_IJNSA_ILi0EEESV_SV_EEEEENS5_IJNS4_10UnderscoreESY_SY_EEEEENS4_23SM90_TMA_LOAD_MULTICASTENS4_14ComposedLayoutINS4_7SwizzleILi2ELi4ELi3EEENS4_18smem_ptr_flag_bitsILi16EEENST_INS5_IJNSA_ILi8EEESH_EEENS5_IJSH_SB_EEEEEEEvNS4_8identityENS4_13SM90_TMA_LOADES1B_vS1C_EENS_8epilogue10collective18CollectiveEpilogueINS1F_23Sm100TmaWarpSpecializedILi3ELi2ELi32ELb1ELb0EEEJSI_NS5_IJNST_ISF_SB_EENST_ISH_SB_EEEEESJ_SK_SJ_SK_NS1F_6fusion15FusionCallbacksIS1J_NS1N_17LinearCombinationISJ_fSJ_fLNS_15FloatRoundStyleE2EEESI_S1M_JEEENS4_5SM1004TMEM4LOAD26SM100_TMEM_LOAD_32dp32b32xES1D_S1B_NS4_39AutoVectorizingCopyWithAssumedAlignmentILi128EEENS4_14SM90_TMA_STOREES1B_S1Y_S1Y_EEEvvEEEEvNT_6ParamsE,"a",@progbits
	.sectionflags	@""
	.align	4
.nv.constant0._ZN7cutlass13device_kernelINS_4gemm6kernel13GemmUniversalIN4cute5tupleIJiiiiEEENS1_10collective13CollectiveMmaINS1_35MainloopSm100TmaUmmaWarpSpecializedILi16ELi2ELi4ENS5_IJNS4_1CILi1EEENSA_ILi2EEESB_EEEEENS5_IJNSA_ILi128EEENSA_ILi64EEENSA_ILi32EEEEEENS_6half_tENS5_IJlSB_lEEESJ_SK_NS4_8TiledMMAINS4_8MMA_AtomIJNS4_20SM100_MMA_F16BF16_SSISJ_SJ_fLi128ELi64ELNS4_4UMMA5MajorE0ELSP_0ELNSO_7ScaleInE0ELSQ_0EEEEEENS4_6LayoutINS5_IJSB_SB_SB_EEENS5_IJNSA_ILi0EEESV_SV_EEEEENS5_IJNS4_10UnderscoreESY_SY_EEEEENS4_23SM90_TMA_LOAD_MULTICASTENS4_14ComposedLayoutINS4_7SwizzleILi2ELi4ELi3EEENS4_18smem_ptr_flag_bitsILi16EEENST_INS5_IJNSA_ILi8EEESH_EEENS5_IJSH_SB_EEEEEEEvNS4_8identityENS4_13SM90_TMA_LOADES1B_vS1C_EENS_8epilogue10collective18CollectiveEpilogueINS1F_23Sm100TmaWarpSpecializedILi3ELi2ELi32ELb1ELb0EEEJSI_NS5_IJNST_ISF_SB_EENST_ISH_SB_EEEEESJ_SK_SJ_SK_NS1F_6fusion15FusionCallbacksIS1J_NS1N_17LinearCombinationISJ_fSJ_fLNS_15FloatRoundStyleE2EEESI_S1M_JEEENS4_5SM1004TMEM4LOAD26SM100_TMEM_LOAD_32dp32b32xES1D_S1B_NS4_39AutoVectorizingCopyWithAssumedAlignmentILi128EEENS4_14SM90_TMA_STOREES1B_S1Y_S1Y_EEEvvEEEEvNT_6ParamsE:
	.zero		2944


//--------------------- SYMBOLS --------------------------

	.type		.nv.reservedSmem.offset0,@object
	.size		.nv.reservedSmem.offset0,0x4
	.type		.nv.reservedSmem.cap,@object
	.size		.nv.reservedSmem.cap,0x4
	.type		__assertfail,@function
